//
// Generated by NVIDIA NVVM Compiler
//
// Compiler Build ID: CL-36424714
// Cuda compilation tools, release 13.0, V13.0.88
// Based on NVVM 20.0.0
//

.version 9.0
.target sm_100
.address_size 64

	// .globl	_ZN3cub18CUB_300001_SM_10006detail11EmptyKernelIvEEvv
.global .align 1 .b8 _ZN30_INTERNAL_76a6fcab_4_k_cu_main4cuda3std3__45__cpo5beginE[1];
.global .align 1 .b8 _ZN30_INTERNAL_76a6fcab_4_k_cu_main4cuda3std3__45__cpo3endE[1];
.global .align 1 .b8 _ZN30_INTERNAL_76a6fcab_4_k_cu_main4cuda3std3__45__cpo6cbeginE[1];
.global .align 1 .b8 _ZN30_INTERNAL_76a6fcab_4_k_cu_main4cuda3std3__45__cpo4cendE[1];
.global .align 1 .b8 _ZN30_INTERNAL_76a6fcab_4_k_cu_main4cuda3std3__45__cpo6rbeginE[1];
.global .align 1 .b8 _ZN30_INTERNAL_76a6fcab_4_k_cu_main4cuda3std3__45__cpo4rendE[1];
.global .align 1 .b8 _ZN30_INTERNAL_76a6fcab_4_k_cu_main4cuda3std3__45__cpo7crbeginE[1];
.global .align 1 .b8 _ZN30_INTERNAL_76a6fcab_4_k_cu_main4cuda3std3__45__cpo5crendE[1];
.global .align 1 .b8 _ZN30_INTERNAL_76a6fcab_4_k_cu_main4cuda3std3__432_GLOBAL__N__76a6fcab_4_k_cu_main6ignoreE[1];
.global .align 1 .b8 _ZN30_INTERNAL_76a6fcab_4_k_cu_main4cuda3std3__419piecewise_constructE[1];
.global .align 1 .b8 _ZN30_INTERNAL_76a6fcab_4_k_cu_main4cuda3std3__48in_placeE[1];
.global .align 1 .b8 _ZN30_INTERNAL_76a6fcab_4_k_cu_main4cuda3std3__420unreachable_sentinelE[1];
.global .align 1 .b8 _ZN30_INTERNAL_76a6fcab_4_k_cu_main4cuda3std3__47nulloptE[1];
.global .align 1 .b8 _ZN30_INTERNAL_76a6fcab_4_k_cu_main4cuda3std3__48unexpectE[1];
.global .align 1 .b8 _ZN30_INTERNAL_76a6fcab_4_k_cu_main4cuda3std6ranges3__45__cpo4swapE[1];
.global .align 1 .b8 _ZN30_INTERNAL_76a6fcab_4_k_cu_main4cuda3std6ranges3__45__cpo9iter_moveE[1];
.global .align 1 .b8 _ZN30_INTERNAL_76a6fcab_4_k_cu_main4cuda3std6ranges3__45__cpo5beginE[1];
.global .align 1 .b8 _ZN30_INTERNAL_76a6fcab_4_k_cu_main4cuda3std6ranges3__45__cpo3endE[1];
.global .align 1 .b8 _ZN30_INTERNAL_76a6fcab_4_k_cu_main4cuda3std6ranges3__45__cpo6cbeginE[1];
.global .align 1 .b8 _ZN30_INTERNAL_76a6fcab_4_k_cu_main4cuda3std6ranges3__45__cpo4cendE[1];
.global .align 1 .b8 _ZN30_INTERNAL_76a6fcab_4_k_cu_main4cuda3std6ranges3__45__cpo7advanceE[1];
.global .align 1 .b8 _ZN30_INTERNAL_76a6fcab_4_k_cu_main4cuda3std6ranges3__45__cpo9iter_swapE[1];
.global .align 1 .b8 _ZN30_INTERNAL_76a6fcab_4_k_cu_main4cuda3std6ranges3__45__cpo4nextE[1];
.global .align 1 .b8 _ZN30_INTERNAL_76a6fcab_4_k_cu_main4cuda3std6ranges3__45__cpo4prevE[1];
.global .align 1 .b8 _ZN30_INTERNAL_76a6fcab_4_k_cu_main4cuda3std6ranges3__45__cpo4dataE[1];
.global .align 1 .b8 _ZN30_INTERNAL_76a6fcab_4_k_cu_main4cuda3std6ranges3__45__cpo5cdataE[1];
.global .align 1 .b8 _ZN30_INTERNAL_76a6fcab_4_k_cu_main4cuda3std6ranges3__45__cpo4sizeE[1];
.global .align 1 .b8 _ZN30_INTERNAL_76a6fcab_4_k_cu_main4cuda3std6ranges3__45__cpo5ssizeE[1];
.global .align 1 .b8 _ZN30_INTERNAL_76a6fcab_4_k_cu_main4cuda3std6ranges3__45__cpo8distanceE[1];
.global .align 1 .b8 _ZN30_INTERNAL_76a6fcab_4_k_cu_main6thrust24THRUST_300001_SM_1000_NS8cuda_cub3parE[1];
.global .align 1 .b8 _ZN30_INTERNAL_76a6fcab_4_k_cu_main6thrust24THRUST_300001_SM_1000_NS8cuda_cub10par_nosyncE[1];
.global .align 1 .b8 _ZN30_INTERNAL_76a6fcab_4_k_cu_main6thrust24THRUST_300001_SM_1000_NS6system6detail10sequential3seqE[1];
.global .align 1 .b8 _ZN30_INTERNAL_76a6fcab_4_k_cu_main6thrust24THRUST_300001_SM_1000_NS12placeholders2_1E[1];
.global .align 1 .b8 _ZN30_INTERNAL_76a6fcab_4_k_cu_main6thrust24THRUST_300001_SM_1000_NS12placeholders2_2E[1];
.global .align 1 .b8 _ZN30_INTERNAL_76a6fcab_4_k_cu_main6thrust24THRUST_300001_SM_1000_NS12placeholders2_3E[1];
.global .align 1 .b8 _ZN30_INTERNAL_76a6fcab_4_k_cu_main6thrust24THRUST_300001_SM_1000_NS12placeholders2_4E[1];
.global .align 1 .b8 _ZN30_INTERNAL_76a6fcab_4_k_cu_main6thrust24THRUST_300001_SM_1000_NS12placeholders2_5E[1];
.global .align 1 .b8 _ZN30_INTERNAL_76a6fcab_4_k_cu_main6thrust24THRUST_300001_SM_1000_NS12placeholders2_6E[1];
.global .align 1 .b8 _ZN30_INTERNAL_76a6fcab_4_k_cu_main6thrust24THRUST_300001_SM_1000_NS12placeholders2_7E[1];
.global .align 1 .b8 _ZN30_INTERNAL_76a6fcab_4_k_cu_main6thrust24THRUST_300001_SM_1000_NS12placeholders2_8E[1];
.global .align 1 .b8 _ZN30_INTERNAL_76a6fcab_4_k_cu_main6thrust24THRUST_300001_SM_1000_NS12placeholders2_9E[1];
.global .align 1 .b8 _ZN30_INTERNAL_76a6fcab_4_k_cu_main6thrust24THRUST_300001_SM_1000_NS12placeholders3_10E[1];
.global .align 1 .b8 _ZN30_INTERNAL_76a6fcab_4_k_cu_main6thrust24THRUST_300001_SM_1000_NS3seqE[1];

.visible .entry _ZN3cub18CUB_300001_SM_10006detail11EmptyKernelIvEEvv()
{


	ret;

}
	// .globl	_ZN3cub18CUB_300001_SM_10006detail9transform16transform_kernelINS2_10policy_hubILb1EN4cuda3std3__45tupleIJN6thrust24THRUST_300001_SM_1000_NS6detail15normal_iteratorINSA_10device_ptrIfEEEEEEEE10policy1000Ei6squareSF_JPfEEEvT0_iT1_T2_DpNS2_10kernel_argIT3_EE
.visible .entry _ZN3cub18CUB_300001_SM_10006detail9transform16transform_kernelINS2_10policy_hubILb1EN4cuda3std3__45tupleIJN6thrust24THRUST_300001_SM_1000_NS6detail15normal_iteratorINSA_10device_ptrIfEEEEEEEE10policy1000Ei6squareSF_JPfEEEvT0_iT1_T2_DpNS2_10kernel_argIT3_EE(
	.param .u32 _ZN3cub18CUB_300001_SM_10006detail9transform16transform_kernelINS2_10policy_hubILb1EN4cuda3std3__45tupleIJN6thrust24THRUST_300001_SM_1000_NS6detail15normal_iteratorINSA_10device_ptrIfEEEEEEEE10policy1000Ei6squareSF_JPfEEEvT0_iT1_T2_DpNS2_10kernel_argIT3_EE_param_0,
	.param .u32 _ZN3cub18CUB_300001_SM_10006detail9transform16transform_kernelINS2_10policy_hubILb1EN4cuda3std3__45tupleIJN6thrust24THRUST_300001_SM_1000_NS6detail15normal_iteratorINSA_10device_ptrIfEEEEEEEE10policy1000Ei6squareSF_JPfEEEvT0_iT1_T2_DpNS2_10kernel_argIT3_EE_param_1,
	.param .align 1 .b8 _ZN3cub18CUB_300001_SM_10006detail9transform16transform_kernelINS2_10policy_hubILb1EN4cuda3std3__45tupleIJN6thrust24THRUST_300001_SM_1000_NS6detail15normal_iteratorINSA_10device_ptrIfEEEEEEEE10policy1000Ei6squareSF_JPfEEEvT0_iT1_T2_DpNS2_10kernel_argIT3_EE_param_2[1],
	.param .align 8 .b8 _ZN3cub18CUB_300001_SM_10006detail9transform16transform_kernelINS2_10policy_hubILb1EN4cuda3std3__45tupleIJN6thrust24THRUST_300001_SM_1000_NS6detail15normal_iteratorINSA_10device_ptrIfEEEEEEEE10policy1000Ei6squareSF_JPfEEEvT0_iT1_T2_DpNS2_10kernel_argIT3_EE_param_3[8],
	.param .align 8 .b8 _ZN3cub18CUB_300001_SM_10006detail9transform16transform_kernelINS2_10policy_hubILb1EN4cuda3std3__45tupleIJN6thrust24THRUST_300001_SM_1000_NS6detail15normal_iteratorINSA_10device_ptrIfEEEEEEEE10policy1000Ei6squareSF_JPfEEEvT0_iT1_T2_DpNS2_10kernel_argIT3_EE_param_4[16]
)
.maxntid 128
{
	.reg .pred 	%p<37>;
	.reg .b32 	%r<84>;
	.reg .b32 	%f<89>;
	.reg .b64 	%rd<66>;

	ld.param.u32 	%r50, [_ZN3cub18CUB_300001_SM_10006detail9transform16transform_kernelINS2_10policy_hubILb1EN4cuda3std3__45tupleIJN6thrust24THRUST_300001_SM_1000_NS6detail15normal_iteratorINSA_10device_ptrIfEEEEEEEE10policy1000Ei6squareSF_JPfEEEvT0_iT1_T2_DpNS2_10kernel_argIT3_EE_param_0];
	ld.param.u64 	%rd15, [_ZN3cub18CUB_300001_SM_10006detail9transform16transform_kernelINS2_10policy_hubILb1EN4cuda3std3__45tupleIJN6thrust24THRUST_300001_SM_1000_NS6detail15normal_iteratorINSA_10device_ptrIfEEEEEEEE10policy1000Ei6squareSF_JPfEEEvT0_iT1_T2_DpNS2_10kernel_argIT3_EE_param_4];
	ld.param.u64 	%rd16, [_ZN3cub18CUB_300001_SM_10006detail9transform16transform_kernelINS2_10policy_hubILb1EN4cuda3std3__45tupleIJN6thrust24THRUST_300001_SM_1000_NS6detail15normal_iteratorINSA_10device_ptrIfEEEEEEEE10policy1000Ei6squareSF_JPfEEEvT0_iT1_T2_DpNS2_10kernel_argIT3_EE_param_3];
	ld.param.u32 	%r49, [_ZN3cub18CUB_300001_SM_10006detail9transform16transform_kernelINS2_10policy_hubILb1EN4cuda3std3__45tupleIJN6thrust24THRUST_300001_SM_1000_NS6detail15normal_iteratorINSA_10device_ptrIfEEEEEEEE10policy1000Ei6squareSF_JPfEEEvT0_iT1_T2_DpNS2_10kernel_argIT3_EE_param_1];
	cvta.to.global.u64 	%rd1, %rd16;
	cvta.to.global.u64 	%rd2, %rd15;
	shl.b32 	%r1, %r49, 7;
	mov.u32 	%r51, %ctaid.x;
	mul.lo.s32 	%r2, %r1, %r51;
	sub.s32 	%r3, %r50, %r2;
	min.s32 	%r4, %r1, %r3;
	shl.b32 	%r5, %r4, 2;
	mov.u32 	%r6, %tid.x;
	shl.b32 	%r72, %r6, 7;
	setp.ge.s32 	%p1, %r72, %r5;
	@%p1 bra 	$L__BB1_3;
	mul.wide.u32 	%rd17, %r6, 128;
	add.s64 	%rd18, %rd2, %rd17;
	mul.wide.s32 	%rd19, %r2, 4;
	add.s64 	%rd64, %rd18, %rd19;
$L__BB1_2:
	.pragma "nounroll";
	// begin inline asm
	prefetch.global.L2 [%rd64];
	// end inline asm
	add.s32 	%r72, %r72, 16384;
	add.s64 	%rd64, %rd64, 16384;
	setp.lt.s32 	%p2, %r72, %r5;
	@%p2 bra 	$L__BB1_2;
$L__BB1_3:
	mul.wide.s32 	%rd21, %r2, 4;
	add.s64 	%rd6, %rd2, %rd21;
	add.s64 	%rd7, %rd1, %rd21;
	setp.gt.s32 	%p3, %r1, %r3;
	@%p3 bra 	$L__BB1_17;
	setp.lt.s32 	%p4, %r49, 1;
	@%p4 bra 	$L__BB1_58;
	and.b32  	%r10, %r49, 15;
	setp.lt.u32 	%p5, %r49, 16;
	mov.b32 	%r79, 0;
	@%p5 bra 	$L__BB1_8;
	and.b32  	%r79, %r49, 2147483632;
	neg.s32 	%r74, %r79;
	add.s32 	%r73, %r6, 1152;
	mul.wide.u32 	%rd22, %r6, 4;
	or.b64  	%rd65, %rd22, 4096;
$L__BB1_7:
	.pragma "nounroll";
	mul.wide.s32 	%rd23, %r73, 4;
	add.s64 	%rd24, %rd23, 1536;
	add.s64 	%rd25, %rd6, %rd65;
	ld.global.f32 	%f1, [%rd25+-4096];
	mul.f32 	%f2, %f1, %f1;
	add.s64 	%rd26, %rd7, %rd65;
	st.global.f32 	[%rd26+-4096], %f2;
	ld.global.f32 	%f3, [%rd25+-3584];
	mul.f32 	%f4, %f3, %f3;
	st.global.f32 	[%rd26+-3584], %f4;
	ld.global.f32 	%f5, [%rd25+-3072];
	mul.f32 	%f6, %f5, %f5;
	st.global.f32 	[%rd26+-3072], %f6;
	ld.global.f32 	%f7, [%rd25+-2560];
	mul.f32 	%f8, %f7, %f7;
	st.global.f32 	[%rd26+-2560], %f8;
	ld.global.f32 	%f9, [%rd25+-2048];
	mul.f32 	%f10, %f9, %f9;
	st.global.f32 	[%rd26+-2048], %f10;
	ld.global.f32 	%f11, [%rd25+-1536];
	mul.f32 	%f12, %f11, %f11;
	st.global.f32 	[%rd26+-1536], %f12;
	ld.global.f32 	%f13, [%rd25+-1024];
	mul.f32 	%f14, %f13, %f13;
	st.global.f32 	[%rd26+-1024], %f14;
	ld.global.f32 	%f15, [%rd25+-512];
	mul.f32 	%f16, %f15, %f15;
	st.global.f32 	[%rd26+-512], %f16;
	ld.global.f32 	%f17, [%rd25];
	mul.f32 	%f18, %f17, %f17;
	st.global.f32 	[%rd26], %f18;
	add.s64 	%rd27, %rd6, %rd24;
	ld.global.f32 	%f19, [%rd27+-1536];
	mul.f32 	%f20, %f19, %f19;
	add.s64 	%rd28, %rd7, %rd24;
	st.global.f32 	[%rd28+-1536], %f20;
	ld.global.f32 	%f21, [%rd27+-1024];
	mul.f32 	%f22, %f21, %f21;
	st.global.f32 	[%rd28+-1024], %f22;
	ld.global.f32 	%f23, [%rd27+-512];
	mul.f32 	%f24, %f23, %f23;
	st.global.f32 	[%rd28+-512], %f24;
	ld.global.f32 	%f25, [%rd27];
	mul.f32 	%f26, %f25, %f25;
	st.global.f32 	[%rd28], %f26;
	ld.global.f32 	%f27, [%rd27+512];
	mul.f32 	%f28, %f27, %f27;
	st.global.f32 	[%rd28+512], %f28;
	ld.global.f32 	%f29, [%rd27+1024];
	mul.f32 	%f30, %f29, %f29;
	st.global.f32 	[%rd28+1024], %f30;
	ld.global.f32 	%f31, [%rd27+1536];
	mul.f32 	%f32, %f31, %f31;
	st.global.f32 	[%rd28+1536], %f32;
	add.s32 	%r74, %r74, 16;
	add.s32 	%r73, %r73, 2048;
	add.s64 	%rd65, %rd65, 8192;
	setp.eq.s32 	%p6, %r74, 0;
	@%p6 bra 	$L__BB1_8;
	bra.uni 	$L__BB1_7;
$L__BB1_8:
	setp.eq.s32 	%p7, %r10, 0;
	@%p7 bra 	$L__BB1_58;
	and.b32  	%r37, %r49, 7;
	setp.lt.u32 	%p8, %r10, 8;
	@%p8 bra 	$L__BB1_11;
	shl.b32 	%r53, %r79, 7;
	add.s32 	%r54, %r53, %r6;
	mul.wide.s32 	%rd29, %r54, 4;
	add.s64 	%rd30, %rd6, %rd29;
	ld.global.f32 	%f33, [%rd30];
	mul.f32 	%f34, %f33, %f33;
	add.s64 	%rd31, %rd7, %rd29;
	st.global.f32 	[%rd31], %f34;
	ld.global.f32 	%f35, [%rd30+512];
	mul.f32 	%f36, %f35, %f35;
	st.global.f32 	[%rd31+512], %f36;
	ld.global.f32 	%f37, [%rd30+1024];
	mul.f32 	%f38, %f37, %f37;
	st.global.f32 	[%rd31+1024], %f38;
	ld.global.f32 	%f39, [%rd30+1536];
	mul.f32 	%f40, %f39, %f39;
	st.global.f32 	[%rd31+1536], %f40;
	ld.global.f32 	%f41, [%rd30+2048];
	mul.f32 	%f42, %f41, %f41;
	st.global.f32 	[%rd31+2048], %f42;
	ld.global.f32 	%f43, [%rd30+2560];
	mul.f32 	%f44, %f43, %f43;
	st.global.f32 	[%rd31+2560], %f44;
	ld.global.f32 	%f45, [%rd30+3072];
	mul.f32 	%f46, %f45, %f45;
	st.global.f32 	[%rd31+3072], %f46;
	ld.global.f32 	%f47, [%rd30+3584];
	mul.f32 	%f48, %f47, %f47;
	st.global.f32 	[%rd31+3584], %f48;
	add.s32 	%r79, %r79, 8;
$L__BB1_11:
	setp.eq.s32 	%p9, %r37, 0;
	@%p9 bra 	$L__BB1_58;
	and.b32  	%r40, %r49, 3;
	setp.lt.u32 	%p10, %r37, 4;
	@%p10 bra 	$L__BB1_14;
	shl.b32 	%r55, %r79, 7;
	add.s32 	%r56, %r55, %r6;
	mul.wide.s32 	%rd32, %r56, 4;
	add.s64 	%rd33, %rd6, %rd32;
	ld.global.f32 	%f49, [%rd33];
	mul.f32 	%f50, %f49, %f49;
	add.s64 	%rd34, %rd7, %rd32;
	st.global.f32 	[%rd34], %f50;
	ld.global.f32 	%f51, [%rd33+512];
	mul.f32 	%f52, %f51, %f51;
	st.global.f32 	[%rd34+512], %f52;
	ld.global.f32 	%f53, [%rd33+1024];
	mul.f32 	%f54, %f53, %f53;
	st.global.f32 	[%rd34+1024], %f54;
	ld.global.f32 	%f55, [%rd33+1536];
	mul.f32 	%f56, %f55, %f55;
	st.global.f32 	[%rd34+1536], %f56;
	add.s32 	%r79, %r79, 4;
$L__BB1_14:
	setp.eq.s32 	%p11, %r40, 0;
	@%p11 bra 	$L__BB1_58;
	shl.b32 	%r57, %r79, 7;
	add.s32 	%r83, %r6, %r57;
	neg.s32 	%r82, %r40;
$L__BB1_16:
	.pragma "nounroll";
	mul.wide.s32 	%rd36, %r83, 4;
	add.s64 	%rd37, %rd7, %rd36;
	add.s64 	%rd38, %rd6, %rd36;
	ld.global.f32 	%f57, [%rd38];
	mul.f32 	%f58, %f57, %f57;
	st.global.f32 	[%rd37], %f58;
	add.s32 	%r83, %r83, 128;
	add.s32 	%r82, %r82, 1;
	setp.ne.s32 	%p12, %r82, 0;
	@%p12 bra 	$L__BB1_16;
	bra.uni 	$L__BB1_58;
$L__BB1_17:
	setp.lt.s32 	%p13, %r49, 1;
	@%p13 bra 	$L__BB1_58;
	and.b32  	%r14, %r49, 7;
	setp.lt.u32 	%p14, %r49, 8;
	mov.b32 	%r76, 0;
	@%p14 bra 	$L__BB1_37;
	and.b32  	%r76, %r49, 2147483640;
	mov.b32 	%r75, 0;
$L__BB1_20:
	.pragma "nounroll";
	shl.b32 	%r60, %r75, 7;
	add.s32 	%r21, %r60, %r6;
	setp.ge.s32 	%p15, %r21, %r4;
	@%p15 bra 	$L__BB1_22;
	mul.wide.u32 	%rd39, %r21, 4;
	add.s64 	%rd40, %rd6, %rd39;
	ld.global.f32 	%f59, [%rd40];
	mul.f32 	%f60, %f59, %f59;
	add.s64 	%rd41, %rd7, %rd39;
	st.global.f32 	[%rd41], %f60;
$L__BB1_22:
	add.s32 	%r61, %r21, 128;
	setp.ge.s32 	%p16, %r61, %r4;
	mul.wide.s32 	%rd42, %r61, 4;
	add.s64 	%rd11, %rd6, %rd42;
	add.s64 	%rd12, %rd7, %rd42;
	@%p16 bra 	$L__BB1_24;
	ld.global.f32 	%f61, [%rd11];
	mul.f32 	%f62, %f61, %f61;
	st.global.f32 	[%rd12], %f62;
$L__BB1_24:
	add.s32 	%r62, %r21, 256;
	setp.ge.s32 	%p17, %r62, %r4;
	@%p17 bra 	$L__BB1_26;
	ld.global.f32 	%f63, [%rd11+512];
	mul.f32 	%f64, %f63, %f63;
	st.global.f32 	[%rd12+512], %f64;
$L__BB1_26:
	add.s32 	%r63, %r21, 384;
	setp.ge.s32 	%p18, %r63, %r4;
	@%p18 bra 	$L__BB1_28;
	ld.global.f32 	%f65, [%rd11+1024];
	mul.f32 	%f66, %f65, %f65;
	st.global.f32 	[%rd12+1024], %f66;
$L__BB1_28:
	add.s32 	%r64, %r21, 512;
	setp.ge.s32 	%p19, %r64, %r4;
	@%p19 bra 	$L__BB1_30;
	ld.global.f32 	%f67, [%rd11+1536];
	mul.f32 	%f68, %f67, %f67;
	st.global.f32 	[%rd12+1536], %f68;
$L__BB1_30:
	add.s32 	%r65, %r21, 640;
	setp.ge.s32 	%p20, %r65, %r4;
	@%p20 bra 	$L__BB1_32;
	ld.global.f32 	%f69, [%rd11+2048];
	mul.f32 	%f70, %f69, %f69;
	st.global.f32 	[%rd12+2048], %f70;
$L__BB1_32:
	add.s32 	%r66, %r21, 768;
	setp.ge.s32 	%p21, %r66, %r4;
	@%p21 bra 	$L__BB1_34;
	ld.global.f32 	%f71, [%rd11+2560];
	mul.f32 	%f72, %f71, %f71;
	st.global.f32 	[%rd12+2560], %f72;
$L__BB1_34:
	add.s32 	%r67, %r21, 896;
	setp.ge.s32 	%p22, %r67, %r4;
	@%p22 bra 	$L__BB1_36;
	ld.global.f32 	%f73, [%rd11+3072];
	mul.f32 	%f74, %f73, %f73;
	st.global.f32 	[%rd12+3072], %f74;
$L__BB1_36:
	add.s32 	%r75, %r75, 8;
	setp.ne.s32 	%p23, %r75, %r76;
	@%p23 bra 	$L__BB1_20;
$L__BB1_37:
	setp.eq.s32 	%p24, %r14, 0;
	@%p24 bra 	$L__BB1_58;
	and.b32  	%r24, %r49, 3;
	setp.lt.u32 	%p25, %r14, 4;
	@%p25 bra 	$L__BB1_48;
	shl.b32 	%r68, %r76, 7;
	add.s32 	%r25, %r68, %r6;
	setp.ge.s32 	%p26, %r25, %r4;
	@%p26 bra 	$L__BB1_41;
	mul.wide.s32 	%rd43, %r25, 4;
	add.s64 	%rd44, %rd6, %rd43;
	ld.global.f32 	%f75, [%rd44];
	mul.f32 	%f76, %f75, %f75;
	add.s64 	%rd45, %rd7, %rd43;
	st.global.f32 	[%rd45], %f76;
$L__BB1_41:
	add.s32 	%r26, %r25, 128;
	setp.ge.s32 	%p27, %r26, %r4;
	@%p27 bra 	$L__BB1_43;
	mul.wide.s32 	%rd46, %r26, 4;
	add.s64 	%rd47, %rd6, %rd46;
	ld.global.f32 	%f77, [%rd47];
	mul.f32 	%f78, %f77, %f77;
	add.s64 	%rd48, %rd7, %rd46;
	st.global.f32 	[%rd48], %f78;
$L__BB1_43:
	add.s32 	%r27, %r25, 256;
	setp.ge.s32 	%p28, %r27, %r4;
	@%p28 bra 	$L__BB1_45;
	mul.wide.s32 	%rd49, %r27, 4;
	add.s64 	%rd50, %rd6, %rd49;
	ld.global.f32 	%f79, [%rd50];
	mul.f32 	%f80, %f79, %f79;
	add.s64 	%rd51, %rd7, %rd49;
	st.global.f32 	[%rd51], %f80;
$L__BB1_45:
	add.s32 	%r28, %r25, 384;
	setp.ge.s32 	%p29, %r28, %r4;
	@%p29 bra 	$L__BB1_47;
	mul.wide.s32 	%rd52, %r28, 4;
	add.s64 	%rd53, %rd6, %rd52;
	ld.global.f32 	%f81, [%rd53];
	mul.f32 	%f82, %f81, %f81;
	add.s64 	%rd54, %rd7, %rd52;
	st.global.f32 	[%rd54], %f82;
$L__BB1_47:
	add.s32 	%r76, %r76, 4;
$L__BB1_48:
	setp.eq.s32 	%p30, %r24, 0;
	@%p30 bra 	$L__BB1_58;
	setp.eq.s32 	%p31, %r24, 1;
	@%p31 bra 	$L__BB1_55;
	shl.b32 	%r69, %r76, 7;
	add.s32 	%r31, %r69, %r6;
	setp.ge.s32 	%p32, %r31, %r4;
	@%p32 bra 	$L__BB1_52;
	mul.wide.s32 	%rd55, %r31, 4;
	add.s64 	%rd56, %rd6, %rd55;
	ld.global.f32 	%f83, [%rd56];
	mul.f32 	%f84, %f83, %f83;
	add.s64 	%rd57, %rd7, %rd55;
	st.global.f32 	[%rd57], %f84;
$L__BB1_52:
	add.s32 	%r32, %r31, 128;
	setp.ge.s32 	%p33, %r32, %r4;
	@%p33 bra 	$L__BB1_54;
	mul.wide.s32 	%rd58, %r32, 4;
	add.s64 	%rd59, %rd6, %rd58;
	ld.global.f32 	%f85, [%rd59];
	mul.f32 	%f86, %f85, %f85;
	add.s64 	%rd60, %rd7, %rd58;
	st.global.f32 	[%rd60], %f86;
$L__BB1_54:
	add.s32 	%r76, %r76, 2;
$L__BB1_55:
	and.b32  	%r70, %r49, 1;
	setp.eq.b32 	%p34, %r70, 1;
	not.pred 	%p35, %p34;
	@%p35 bra 	$L__BB1_58;
	shl.b32 	%r71, %r76, 7;
	add.s32 	%r35, %r71, %r6;
	setp.ge.s32 	%p36, %r35, %r4;
	@%p36 bra 	$L__BB1_58;
	mul.wide.s32 	%rd61, %r35, 4;
	add.s64 	%rd62, %rd6, %rd61;
	ld.global.f32 	%f87, [%rd62];
	mul.f32 	%f88, %f87, %f87;
	add.s64 	%rd63, %rd7, %rd61;
	st.global.f32 	[%rd63], %f88;
$L__BB1_58:
	ret;

}
	// .globl	_ZN3cub18CUB_300001_SM_10006detail9transform16transform_kernelINS2_10policy_hubILb1EN4cuda3std3__45tupleIJN6thrust24THRUST_300001_SM_1000_NS6detail15normal_iteratorINSA_10device_ptrIfEEEEEEEE10policy1000El6squareSF_JPfEEEvT0_iT1_T2_DpNS2_10kernel_argIT3_EE
.visible .entry _ZN3cub18CUB_300001_SM_10006detail9transform16transform_kernelINS2_10policy_hubILb1EN4cuda3std3__45tupleIJN6thrust24THRUST_300001_SM_1000_NS6detail15normal_iteratorINSA_10device_ptrIfEEEEEEEE10policy1000El6squareSF_JPfEEEvT0_iT1_T2_DpNS2_10kernel_argIT3_EE(
	.param .u64 _ZN3cub18CUB_300001_SM_10006detail9transform16transform_kernelINS2_10policy_hubILb1EN4cuda3std3__45tupleIJN6thrust24THRUST_300001_SM_1000_NS6detail15normal_iteratorINSA_10device_ptrIfEEEEEEEE10policy1000El6squareSF_JPfEEEvT0_iT1_T2_DpNS2_10kernel_argIT3_EE_param_0,
	.param .u32 _ZN3cub18CUB_300001_SM_10006detail9transform16transform_kernelINS2_10policy_hubILb1EN4cuda3std3__45tupleIJN6thrust24THRUST_300001_SM_1000_NS6detail15normal_iteratorINSA_10device_ptrIfEEEEEEEE10policy1000El6squareSF_JPfEEEvT0_iT1_T2_DpNS2_10kernel_argIT3_EE_param_1,
	.param .align 1 .b8 _ZN3cub18CUB_300001_SM_10006detail9transform16transform_kernelINS2_10policy_hubILb1EN4cuda3std3__45tupleIJN6thrust24THRUST_300001_SM_1000_NS6detail15normal_iteratorINSA_10device_ptrIfEEEEEEEE10policy1000El6squareSF_JPfEEEvT0_iT1_T2_DpNS2_10kernel_argIT3_EE_param_2[1],
	.param .align 8 .b8 _ZN3cub18CUB_300001_SM_10006detail9transform16transform_kernelINS2_10policy_hubILb1EN4cuda3std3__45tupleIJN6thrust24THRUST_300001_SM_1000_NS6detail15normal_iteratorINSA_10device_ptrIfEEEEEEEE10policy1000El6squareSF_JPfEEEvT0_iT1_T2_DpNS2_10kernel_argIT3_EE_param_3[8],
	.param .align 8 .b8 _ZN3cub18CUB_300001_SM_10006detail9transform16transform_kernelINS2_10policy_hubILb1EN4cuda3std3__45tupleIJN6thrust24THRUST_300001_SM_1000_NS6detail15normal_iteratorINSA_10device_ptrIfEEEEEEEE10policy1000El6squareSF_JPfEEEvT0_iT1_T2_DpNS2_10kernel_argIT3_EE_param_4[16]
)
.maxntid 128
{
	.reg .pred 	%p<37>;
	.reg .b32 	%r<81>;
	.reg .b32 	%f<89>;
	.reg .b64 	%rd<72>;

	ld.param.u64 	%rd16, [_ZN3cub18CUB_300001_SM_10006detail9transform16transform_kernelINS2_10policy_hubILb1EN4cuda3std3__45tupleIJN6thrust24THRUST_300001_SM_1000_NS6detail15normal_iteratorINSA_10device_ptrIfEEEEEEEE10policy1000El6squareSF_JPfEEEvT0_iT1_T2_DpNS2_10kernel_argIT3_EE_param_0];
	ld.param.u64 	%rd17, [_ZN3cub18CUB_300001_SM_10006detail9transform16transform_kernelINS2_10policy_hubILb1EN4cuda3std3__45tupleIJN6thrust24THRUST_300001_SM_1000_NS6detail15normal_iteratorINSA_10device_ptrIfEEEEEEEE10policy1000El6squareSF_JPfEEEvT0_iT1_T2_DpNS2_10kernel_argIT3_EE_param_4];
	ld.param.u64 	%rd18, [_ZN3cub18CUB_300001_SM_10006detail9transform16transform_kernelINS2_10policy_hubILb1EN4cuda3std3__45tupleIJN6thrust24THRUST_300001_SM_1000_NS6detail15normal_iteratorINSA_10device_ptrIfEEEEEEEE10policy1000El6squareSF_JPfEEEvT0_iT1_T2_DpNS2_10kernel_argIT3_EE_param_3];
	ld.param.u32 	%r47, [_ZN3cub18CUB_300001_SM_10006detail9transform16transform_kernelINS2_10policy_hubILb1EN4cuda3std3__45tupleIJN6thrust24THRUST_300001_SM_1000_NS6detail15normal_iteratorINSA_10device_ptrIfEEEEEEEE10policy1000El6squareSF_JPfEEEvT0_iT1_T2_DpNS2_10kernel_argIT3_EE_param_1];
	cvta.to.global.u64 	%rd1, %rd18;
	cvta.to.global.u64 	%rd2, %rd17;
	shl.b32 	%r1, %r47, 7;
	mov.u32 	%r48, %ctaid.x;
	cvt.u64.u32 	%rd19, %r48;
	cvt.s64.s32 	%rd20, %r1;
	mul.lo.s64 	%rd3, %rd20, %rd19;
	sub.s64 	%rd21, %rd16, %rd3;
	min.s64 	%rd22, %rd21, %rd20;
	cvt.u32.u64 	%r2, %rd22;
	shl.b32 	%r3, %r2, 2;
	mov.u32 	%r4, %tid.x;
	shl.b32 	%r69, %r4, 7;
	setp.ge.s32 	%p1, %r69, %r3;
	@%p1 bra 	$L__BB2_3;
	shl.b64 	%rd23, %rd3, 2;
	add.s64 	%rd24, %rd2, %rd23;
	mul.wide.u32 	%rd25, %r4, 128;
	add.s64 	%rd70, %rd24, %rd25;
$L__BB2_2:
	.pragma "nounroll";
	// begin inline asm
	prefetch.global.L2 [%rd70];
	// end inline asm
	add.s32 	%r69, %r69, 16384;
	add.s64 	%rd70, %rd70, 16384;
	setp.lt.s32 	%p2, %r69, %r3;
	@%p2 bra 	$L__BB2_2;
$L__BB2_3:
	shl.b64 	%rd27, %rd3, 2;
	add.s64 	%rd7, %rd2, %rd27;
	add.s64 	%rd8, %rd1, %rd27;
	setp.eq.s32 	%p3, %r1, %r2;
	@%p3 bra 	$L__BB2_45;
	setp.lt.s32 	%p4, %r47, 1;
	@%p4 bra 	$L__BB2_58;
	and.b32  	%r8, %r47, 7;
	setp.lt.u32 	%p5, %r47, 8;
	mov.b32 	%r78, 0;
	@%p5 bra 	$L__BB2_24;
	and.b32  	%r78, %r47, 2147483640;
	mov.b32 	%r72, 0;
$L__BB2_7:
	.pragma "nounroll";
	shl.b32 	%r51, %r72, 7;
	add.s32 	%r19, %r51, %r4;
	setp.ge.s32 	%p6, %r19, %r2;
	@%p6 bra 	$L__BB2_9;
	mul.wide.u32 	%rd28, %r19, 4;
	add.s64 	%rd29, %rd7, %rd28;
	ld.global.f32 	%f1, [%rd29];
	mul.f32 	%f2, %f1, %f1;
	add.s64 	%rd30, %rd8, %rd28;
	st.global.f32 	[%rd30], %f2;
$L__BB2_9:
	add.s32 	%r52, %r19, 128;
	setp.ge.s32 	%p7, %r52, %r2;
	mul.wide.s32 	%rd31, %r52, 4;
	add.s64 	%rd12, %rd7, %rd31;
	add.s64 	%rd13, %rd8, %rd31;
	@%p7 bra 	$L__BB2_11;
	ld.global.f32 	%f3, [%rd12];
	mul.f32 	%f4, %f3, %f3;
	st.global.f32 	[%rd13], %f4;
$L__BB2_11:
	add.s32 	%r53, %r19, 256;
	setp.ge.s32 	%p8, %r53, %r2;
	@%p8 bra 	$L__BB2_13;
	ld.global.f32 	%f5, [%rd12+512];
	mul.f32 	%f6, %f5, %f5;
	st.global.f32 	[%rd13+512], %f6;
$L__BB2_13:
	add.s32 	%r54, %r19, 384;
	setp.ge.s32 	%p9, %r54, %r2;
	@%p9 bra 	$L__BB2_15;
	ld.global.f32 	%f7, [%rd12+1024];
	mul.f32 	%f8, %f7, %f7;
	st.global.f32 	[%rd13+1024], %f8;
$L__BB2_15:
	add.s32 	%r55, %r19, 512;
	setp.ge.s32 	%p10, %r55, %r2;
	@%p10 bra 	$L__BB2_17;
	ld.global.f32 	%f9, [%rd12+1536];
	mul.f32 	%f10, %f9, %f9;
	st.global.f32 	[%rd13+1536], %f10;
$L__BB2_17:
	add.s32 	%r56, %r19, 640;
	setp.ge.s32 	%p11, %r56, %r2;
	@%p11 bra 	$L__BB2_19;
	ld.global.f32 	%f11, [%rd12+2048];
	mul.f32 	%f12, %f11, %f11;
	st.global.f32 	[%rd13+2048], %f12;
$L__BB2_19:
	add.s32 	%r57, %r19, 768;
	setp.ge.s32 	%p12, %r57, %r2;
	@%p12 bra 	$L__BB2_21;
	ld.global.f32 	%f13, [%rd12+2560];
	mul.f32 	%f14, %f13, %f13;
	st.global.f32 	[%rd13+2560], %f14;
$L__BB2_21:
	add.s32 	%r58, %r19, 896;
	setp.ge.s32 	%p13, %r58, %r2;
	@%p13 bra 	$L__BB2_23;
	ld.global.f32 	%f15, [%rd12+3072];
	mul.f32 	%f16, %f15, %f15;
	st.global.f32 	[%rd13+3072], %f16;
$L__BB2_23:
	add.s32 	%r72, %r72, 8;
	setp.eq.s32 	%p14, %r72, %r78;
	@%p14 bra 	$L__BB2_24;
	bra.uni 	$L__BB2_7;
$L__BB2_24:
	setp.eq.s32 	%p15, %r8, 0;
	@%p15 bra 	$L__BB2_58;
	and.b32  	%r35, %r47, 3;
	setp.lt.u32 	%p16, %r8, 4;
	@%p16 bra 	$L__BB2_35;
	shl.b32 	%r59, %r78, 7;
	add.s32 	%r36, %r59, %r4;
	setp.ge.s32 	%p17, %r36, %r2;
	@%p17 bra 	$L__BB2_28;
	mul.wide.s32 	%rd32, %r36, 4;
	add.s64 	%rd33, %rd7, %rd32;
	ld.global.f32 	%f17, [%rd33];
	mul.f32 	%f18, %f17, %f17;
	add.s64 	%rd34, %rd8, %rd32;
	st.global.f32 	[%rd34], %f18;
$L__BB2_28:
	add.s32 	%r37, %r36, 128;
	setp.ge.s32 	%p18, %r37, %r2;
	@%p18 bra 	$L__BB2_30;
	mul.wide.s32 	%rd35, %r37, 4;
	add.s64 	%rd36, %rd7, %rd35;
	ld.global.f32 	%f19, [%rd36];
	mul.f32 	%f20, %f19, %f19;
	add.s64 	%rd37, %rd8, %rd35;
	st.global.f32 	[%rd37], %f20;
$L__BB2_30:
	add.s32 	%r38, %r36, 256;
	setp.ge.s32 	%p19, %r38, %r2;
	@%p19 bra 	$L__BB2_32;
	mul.wide.s32 	%rd38, %r38, 4;
	add.s64 	%rd39, %rd7, %rd38;
	ld.global.f32 	%f21, [%rd39];
	mul.f32 	%f22, %f21, %f21;
	add.s64 	%rd40, %rd8, %rd38;
	st.global.f32 	[%rd40], %f22;
$L__BB2_32:
	add.s32 	%r39, %r36, 384;
	setp.ge.s32 	%p20, %r39, %r2;
	@%p20 bra 	$L__BB2_34;
	mul.wide.s32 	%rd41, %r39, 4;
	add.s64 	%rd42, %rd7, %rd41;
	ld.global.f32 	%f23, [%rd42];
	mul.f32 	%f24, %f23, %f23;
	add.s64 	%rd43, %rd8, %rd41;
	st.global.f32 	[%rd43], %f24;
$L__BB2_34:
	add.s32 	%r78, %r78, 4;
$L__BB2_35:
	setp.eq.s32 	%p21, %r35, 0;
	@%p21 bra 	$L__BB2_58;
	setp.eq.s32 	%p22, %r35, 1;
	@%p22 bra 	$L__BB2_42;
	shl.b32 	%r60, %r78, 7;
	add.s32 	%r42, %r60, %r4;
	setp.ge.s32 	%p23, %r42, %r2;
	@%p23 bra 	$L__BB2_39;
	mul.wide.s32 	%rd44, %r42, 4;
	add.s64 	%rd45, %rd7, %rd44;
	ld.global.f32 	%f25, [%rd45];
	mul.f32 	%f26, %f25, %f25;
	add.s64 	%rd46, %rd8, %rd44;
	st.global.f32 	[%rd46], %f26;
$L__BB2_39:
	add.s32 	%r43, %r42, 128;
	setp.ge.s32 	%p24, %r43, %r2;
	@%p24 bra 	$L__BB2_41;
	mul.wide.s32 	%rd47, %r43, 4;
	add.s64 	%rd48, %rd7, %rd47;
	ld.global.f32 	%f27, [%rd48];
	mul.f32 	%f28, %f27, %f27;
	add.s64 	%rd49, %rd8, %rd47;
	st.global.f32 	[%rd49], %f28;
$L__BB2_41:
	add.s32 	%r78, %r78, 2;
$L__BB2_42:
	and.b32  	%r61, %r47, 1;
	setp.eq.b32 	%p25, %r61, 1;
	not.pred 	%p26, %p25;
	@%p26 bra 	$L__BB2_58;
	shl.b32 	%r62, %r78, 7;
	add.s32 	%r46, %r62, %r4;
	setp.ge.s32 	%p27, %r46, %r2;
	@%p27 bra 	$L__BB2_58;
	mul.wide.s32 	%rd50, %r46, 4;
	add.s64 	%rd51, %rd7, %rd50;
	ld.global.f32 	%f29, [%rd51];
	mul.f32 	%f30, %f29, %f29;
	add.s64 	%rd52, %rd8, %rd50;
	st.global.f32 	[%rd52], %f30;
	bra.uni 	$L__BB2_58;
$L__BB2_45:
	setp.lt.s32 	%p28, %r47, 1;
	@%p28 bra 	$L__BB2_58;
	and.b32  	%r10, %r47, 15;
	setp.lt.u32 	%p29, %r47, 16;
	mov.b32 	%r74, 0;
	@%p29 bra 	$L__BB2_49;
	and.b32  	%r74, %r47, 2147483632;
	neg.s32 	%r71, %r74;
	add.s32 	%r70, %r4, 1152;
	mul.wide.u32 	%rd53, %r4, 4;
	or.b64  	%rd71, %rd53, 4096;
$L__BB2_48:
	.pragma "nounroll";
	mul.wide.s32 	%rd54, %r70, 4;
	add.s64 	%rd55, %rd54, 1536;
	add.s64 	%rd56, %rd7, %rd71;
	ld.global.f32 	%f31, [%rd56+-4096];
	mul.f32 	%f32, %f31, %f31;
	add.s64 	%rd57, %rd8, %rd71;
	st.global.f32 	[%rd57+-4096], %f32;
	ld.global.f32 	%f33, [%rd56+-3584];
	mul.f32 	%f34, %f33, %f33;
	st.global.f32 	[%rd57+-3584], %f34;
	ld.global.f32 	%f35, [%rd56+-3072];
	mul.f32 	%f36, %f35, %f35;
	st.global.f32 	[%rd57+-3072], %f36;
	ld.global.f32 	%f37, [%rd56+-2560];
	mul.f32 	%f38, %f37, %f37;
	st.global.f32 	[%rd57+-2560], %f38;
	ld.global.f32 	%f39, [%rd56+-2048];
	mul.f32 	%f40, %f39, %f39;
	st.global.f32 	[%rd57+-2048], %f40;
	ld.global.f32 	%f41, [%rd56+-1536];
	mul.f32 	%f42, %f41, %f41;
	st.global.f32 	[%rd57+-1536], %f42;
	ld.global.f32 	%f43, [%rd56+-1024];
	mul.f32 	%f44, %f43, %f43;
	st.global.f32 	[%rd57+-1024], %f44;
	ld.global.f32 	%f45, [%rd56+-512];
	mul.f32 	%f46, %f45, %f45;
	st.global.f32 	[%rd57+-512], %f46;
	ld.global.f32 	%f47, [%rd56];
	mul.f32 	%f48, %f47, %f47;
	st.global.f32 	[%rd57], %f48;
	add.s64 	%rd58, %rd7, %rd55;
	ld.global.f32 	%f49, [%rd58+-1536];
	mul.f32 	%f50, %f49, %f49;
	add.s64 	%rd59, %rd8, %rd55;
	st.global.f32 	[%rd59+-1536], %f50;
	ld.global.f32 	%f51, [%rd58+-1024];
	mul.f32 	%f52, %f51, %f51;
	st.global.f32 	[%rd59+-1024], %f52;
	ld.global.f32 	%f53, [%rd58+-512];
	mul.f32 	%f54, %f53, %f53;
	st.global.f32 	[%rd59+-512], %f54;
	ld.global.f32 	%f55, [%rd58];
	mul.f32 	%f56, %f55, %f55;
	st.global.f32 	[%rd59], %f56;
	ld.global.f32 	%f57, [%rd58+512];
	mul.f32 	%f58, %f57, %f57;
	st.global.f32 	[%rd59+512], %f58;
	ld.global.f32 	%f59, [%rd58+1024];
	mul.f32 	%f60, %f59, %f59;
	st.global.f32 	[%rd59+1024], %f60;
	ld.global.f32 	%f61, [%rd58+1536];
	mul.f32 	%f62, %f61, %f61;
	st.global.f32 	[%rd59+1536], %f62;
	add.s32 	%r71, %r71, 16;
	add.s32 	%r70, %r70, 2048;
	add.s64 	%rd71, %rd71, 8192;
	setp.eq.s32 	%p30, %r71, 0;
	@%p30 bra 	$L__BB2_49;
	bra.uni 	$L__BB2_48;
$L__BB2_49:
	setp.eq.s32 	%p31, %r10, 0;
	@%p31 bra 	$L__BB2_58;
	and.b32  	%r22, %r47, 7;
	setp.lt.u32 	%p32, %r10, 8;
	@%p32 bra 	$L__BB2_52;
	shl.b32 	%r64, %r74, 7;
	add.s32 	%r65, %r64, %r4;
	mul.wide.s32 	%rd60, %r65, 4;
	add.s64 	%rd61, %rd7, %rd60;
	ld.global.f32 	%f63, [%rd61];
	mul.f32 	%f64, %f63, %f63;
	add.s64 	%rd62, %rd8, %rd60;
	st.global.f32 	[%rd62], %f64;
	ld.global.f32 	%f65, [%rd61+512];
	mul.f32 	%f66, %f65, %f65;
	st.global.f32 	[%rd62+512], %f66;
	ld.global.f32 	%f67, [%rd61+1024];
	mul.f32 	%f68, %f67, %f67;
	st.global.f32 	[%rd62+1024], %f68;
	ld.global.f32 	%f69, [%rd61+1536];
	mul.f32 	%f70, %f69, %f69;
	st.global.f32 	[%rd62+1536], %f70;
	ld.global.f32 	%f71, [%rd61+2048];
	mul.f32 	%f72, %f71, %f71;
	st.global.f32 	[%rd62+2048], %f72;
	ld.global.f32 	%f73, [%rd61+2560];
	mul.f32 	%f74, %f73, %f73;
	st.global.f32 	[%rd62+2560], %f74;
	ld.global.f32 	%f75, [%rd61+3072];
	mul.f32 	%f76, %f75, %f75;
	st.global.f32 	[%rd62+3072], %f76;
	ld.global.f32 	%f77, [%rd61+3584];
	mul.f32 	%f78, %f77, %f77;
	st.global.f32 	[%rd62+3584], %f78;
	add.s32 	%r74, %r74, 8;
$L__BB2_52:
	setp.eq.s32 	%p33, %r22, 0;
	@%p33 bra 	$L__BB2_58;
	and.b32  	%r25, %r47, 3;
	setp.lt.u32 	%p34, %r22, 4;
	@%p34 bra 	$L__BB2_55;
	shl.b32 	%r66, %r74, 7;
	add.s32 	%r67, %r66, %r4;
	mul.wide.s32 	%rd63, %r67, 4;
	add.s64 	%rd64, %rd7, %rd63;
	ld.global.f32 	%f79, [%rd64];
	mul.f32 	%f80, %f79, %f79;
	add.s64 	%rd65, %rd8, %rd63;
	st.global.f32 	[%rd65], %f80;
	ld.global.f32 	%f81, [%rd64+512];
	mul.f32 	%f82, %f81, %f81;
	st.global.f32 	[%rd65+512], %f82;
	ld.global.f32 	%f83, [%rd64+1024];
	mul.f32 	%f84, %f83, %f83;
	st.global.f32 	[%rd65+1024], %f84;
	ld.global.f32 	%f85, [%rd64+1536];
	mul.f32 	%f86, %f85, %f85;
	st.global.f32 	[%rd65+1536], %f86;
	add.s32 	%r74, %r74, 4;
$L__BB2_55:
	setp.eq.s32 	%p35, %r25, 0;
	@%p35 bra 	$L__BB2_58;
	shl.b32 	%r68, %r74, 7;
	add.s32 	%r77, %r4, %r68;
	neg.s32 	%r76, %r25;
$L__BB2_57:
	.pragma "nounroll";
	mul.wide.s32 	%rd67, %r77, 4;
	add.s64 	%rd68, %rd8, %rd67;
	add.s64 	%rd69, %rd7, %rd67;
	ld.global.f32 	%f87, [%rd69];
	mul.f32 	%f88, %f87, %f87;
	st.global.f32 	[%rd68], %f88;
	add.s32 	%r77, %r77, 128;
	add.s32 	%r76, %r76, 1;
	setp.eq.s32 	%p36, %r76, 0;
	@%p36 bra 	$L__BB2_58;
	bra.uni 	$L__BB2_57;
$L__BB2_58:
	ret;

}


// ===== COMPILED SASS (sm_100) =====

	.target	sm_100

	.elftype	@"ET_EXEC"


//--------------------- .note.nv.tkinfo           --------------------------
	.section	.note.nv.tkinfo,"",@"SHT_NOTE"
	.sectionflags	@"SHF_NOTE_NV_TKINFO"
	.tkinfo
        /*0018*/ 	.word	0x00000002
        /*0030*/ 	.string	""
        /*0030*/ 	.string	"ptxas"
        /*0030*/ 	.string	"Cuda compilation tools, release 13.0, V13.0.88"
        /*0030*/ 	.string	"Build cuda_13.0.r13.0/compiler.36424714_0"
        /*0030*/ 	.string	"-arch sm_100 -m 64 "



//--------------------- .note.nv.cuinfo           --------------------------
	.section	.note.nv.cuinfo,"",@"SHT_NOTE"
	.sectionflags	@"SHF_NOTE_NV_CUINFO"
        /*0018*/ 	.short	0x0002
        /*001a*/ 	.short	0x0064
        /*001c*/ 	.short	0x0082
	.zero		2


//--------------------- .nv.info                  --------------------------
	.section	.nv.info,"",@"SHT_CUDA_INFO"
	.align	4


	//----- nvinfo : EIATTR_REGCOUNT
	.align		4
        /*0000*/ 	.byte	0x04, 0x2f
        /*0002*/ 	.short	(.L_44 - .L_43)
	.align		4
.L_43:
        /*0004*/ 	.word	index@(_ZN3cub18CUB_300001_SM_10006detail11EmptyKernelIvEEvv)
        /*0008*/ 	.word	0x00000004


	//----- nvinfo : EIATTR_FRAME_SIZE
	.align		4
.L_44:
        /*000c*/ 	.byte	0x04, 0x11
        /*000e*/ 	.short	(.L_46 - .L_45)
	.align		4
.L_45:
        /*0010*/ 	.word	index@(_ZN3cub18CUB_300001_SM_10006detail11EmptyKernelIvEEvv)
        /*0014*/ 	.word	0x00000000


	//----- nvinfo : EIATTR_REGCOUNT
	.align		4
.L_46:
        /*0018*/ 	.byte	0x04, 0x2f
        /*001a*/ 	.short	(.L_48 - .L_47)
	.align		4
.L_47:
        /*001c*/ 	.word	index@(_ZN3cub18CUB_300001_SM_10006detail9transform16transform_kernelINS2_10policy_hubILb1EN4cuda3std3__45tupleIJN6thrust24THRUST_300001_SM_1000_NS6detail15normal_iteratorINSA_10device_ptrIfEEEEEEEE10policy1000Ei6squareSF_JPfEEEvT0_iT1_T2_DpNS2_10kernel_argIT3_EE)
        /*0020*/ 	.word	0x0000001c


	//----- nvinfo : EIATTR_FRAME_SIZE
	.align		4
.L_48:
        /*0024*/ 	.byte	0x04, 0x11
        /*0026*/ 	.short	(.L_50 - .L_49)
	.align		4
.L_49:
        /*0028*/ 	.word	index@(_ZN3cub18CUB_300001_SM_10006detail9transform16transform_kernelINS2_10policy_hubILb1EN4cuda3std3__45tupleIJN6thrust24THRUST_300001_SM_1000_NS6detail15normal_iteratorINSA_10device_ptrIfEEEEEEEE10policy1000Ei6squareSF_JPfEEEvT0_iT1_T2_DpNS2_10kernel_argIT3_EE)
        /*002c*/ 	.word	0x00000000


	//----- nvinfo : EIATTR_REGCOUNT
	.align		4
.L_50:
        /*0030*/ 	.byte	0x04, 0x2f
        /*0032*/ 	.short	(.L_52 - .L_51)
	.align		4
.L_51:
        /*0034*/ 	.word	index@(_ZN3cub18CUB_300001_SM_10006detail9transform16transform_kernelINS2_10policy_hubILb1EN4cuda3std3__45tupleIJN6thrust24THRUST_300001_SM_1000_NS6detail15normal_iteratorINSA_10device_ptrIfEEEEEEEE10policy1000El6squareSF_JPfEEEvT0_iT1_T2_DpNS2_10kernel_argIT3_EE)
        /*0038*/ 	.word	0x0000001c


	//----- nvinfo : EIATTR_FRAME_SIZE
	.align		4
.L_52:
        /*003c*/ 	.byte	0x04, 0x11
        /*003e*/ 	.short	(.L_54 - .L_53)
	.align		4
.L_53:
        /*0040*/ 	.word	index@(_ZN3cub18CUB_300001_SM_10006detail9transform16transform_kernelINS2_10policy_hubILb1EN4cuda3std3__45tupleIJN6thrust24THRUST_300001_SM_1000_NS6detail15normal_iteratorINSA_10device_ptrIfEEEEEEEE10policy1000El6squareSF_JPfEEEvT0_iT1_T2_DpNS2_10kernel_argIT3_EE)
        /*0044*/ 	.word	0x00000000


	//----- nvinfo : EIATTR_MIN_STACK_SIZE
	.align		4
.L_54:
        /*0048*/ 	.byte	0x04, 0x12
        /*004a*/ 	.short	(.L_56 - .L_55)
	.align		4
.L_55:
        /*004c*/ 	.word	index@(_ZN3cub18CUB_300001_SM_10006detail9transform16transform_kernelINS2_10policy_hubILb1EN4cuda3std3__45tupleIJN6thrust24THRUST_300001_SM_1000_NS6detail15normal_iteratorINSA_10device_ptrIfEEEEEEEE10policy1000El6squareSF_JPfEEEvT0_iT1_T2_DpNS2_10kernel_argIT3_EE)
        /*0050*/ 	.word	0x00000000


	//----- nvinfo : EIATTR_MIN_STACK_SIZE
	.align		4
.L_56:
        /*0054*/ 	.byte	0x04, 0x12
        /*0056*/ 	.short	(.L_58 - .L_57)
	.align		4
.L_57:
        /*0058*/ 	.word	index@(_ZN3cub18CUB_300001_SM_10006detail9transform16transform_kernelINS2_10policy_hubILb1EN4cuda3std3__45tupleIJN6thrust24THRUST_300001_SM_1000_NS6detail15normal_iteratorINSA_10device_ptrIfEEEEEEEE10policy1000Ei6squareSF_JPfEEEvT0_iT1_T2_DpNS2_10kernel_argIT3_EE)
        /*005c*/ 	.word	0x00000000


	//----- nvinfo : EIATTR_MIN_STACK_SIZE
	.align		4
.L_58:
        /*0060*/ 	.byte	0x04, 0x12
        /*0062*/ 	.short	(.L_60 - .L_59)
	.align		4
.L_59:
        /*0064*/ 	.word	index@(_ZN3cub18CUB_300001_SM_10006detail11EmptyKernelIvEEvv)
        /*0068*/ 	.word	0x00000000
.L_60:


//--------------------- .nv.compat                --------------------------
	.section	.nv.compat,"",@"SHT_CUDA_COMPAT_INFO"
	.align	4
        /*0000*/ 	.byte	0x02, 0x09, 0x00, 0x00, 0x02, 0x02, 0x01, 0x00, 0x02, 0x05, 0x05, 0x00, 0x03, 0x07, 0x01, 0x01
        /*0010*/ 	.byte	0x02, 0x03, 0x00, 0x00, 0x02, 0x06, 0x01, 0x00, 0x04, 0x0b, 0x08, 0x00, 0x09, 0x00, 0x00, 0x00
        /*0020*/ 	.byte	0x00, 0x00, 0x00, 0x00


//--------------------- .nv.info._ZN3cub18CUB_300001_SM_10006detail9transform16transform_kernelINS2_10policy_hubILb1EN4cuda3std3__45tupleIJN6thrust24THRUST_300001_SM_1000_NS6detail15normal_iteratorINSA_10device_ptrIfEEEEEEEE10policy1000El6squareSF_JPfEEEvT0_iT1_T2_DpNS2_10kernel_argIT3_EE --------------------------
	.section	.nv.info._ZN3cub18CUB_300001_SM_10006detail9transform16transform_kernelINS2_10policy_hubILb1EN4cuda3std3__45tupleIJN6thrust24THRUST_300001_SM_1000_NS6detail15normal_iteratorINSA_10device_ptrIfEEEEEEEE10policy1000El6squareSF_JPfEEEvT0_iT1_T2_DpNS2_10kernel_argIT3_EE,"",@"SHT_CUDA_INFO"
	.sectionflags	@""
	.align	4


	//----- nvinfo : EIATTR_CUDA_API_VERSION
	.align		4
        /*0000*/ 	.byte	0x04, 0x37
        /*0002*/ 	.short	(.L_62 - .L_61)
.L_61:
        /*0004*/ 	.word	0x00000082


	//----- nvinfo : EIATTR_KPARAM_INFO
	.align		4
.L_62:
        /*0008*/ 	.byte	0x04, 0x17
        /*000a*/ 	.short	(.L_64 - .L_63)
.L_63:
        /*000c*/ 	.word	0x00000000
        /*0010*/ 	.short	0x0004
        /*0012*/ 	.short	0x0018
        /*0014*/ 	.byte	0x00, 0xf0, 0x41, 0x00


	//----- nvinfo : EIATTR_KPARAM_INFO
	.align		4
.L_64:
        /*0018*/ 	.byte	0x04, 0x17
        /*001a*/ 	.short	(.L_66 - .L_65)
.L_65:
        /*001c*/ 	.word	0x00000000
        /*0020*/ 	.short	0x0003
        /*0022*/ 	.short	0x0010
        /*0024*/ 	.byte	0x00, 0xf0, 0x21, 0x00


	//----- nvinfo : EIATTR_KPARAM_INFO
	.align		4
.L_66:
        /*0028*/ 	.byte	0x04, 0x17
        /*002a*/ 	.short	(.L_68 - .L_67)
.L_67:
        /*002c*/ 	.word	0x00000000
        /*0030*/ 	.short	0x0002
        /*0032*/ 	.short	0x000c
        /*0034*/ 	.byte	0x00, 0xf0, 0x05, 0x00


	//----- nvinfo : EIATTR_KPARAM_INFO
	.align		4
.L_68:
        /*0038*/ 	.byte	0x04, 0x17
        /*003a*/ 	.short	(.L_70 - .L_69)
.L_69:
        /*003c*/ 	.word	0x00000000
        /*0040*/ 	.short	0x0001
        /*0042*/ 	.short	0x0008
        /*0044*/ 	.byte	0x00, 0xf0, 0x11, 0x00


	//----- nvinfo : EIATTR_KPARAM_INFO
	.align		4
.L_70:
        /*0048*/ 	.byte	0x04, 0x17
        /*004a*/ 	.short	(.L_72 - .L_71)
.L_71:
        /*004c*/ 	.word	0x00000000
        /*0050*/ 	.short	0x0000
        /*0052*/ 	.short	0x0000
        /*0054*/ 	.byte	0x00, 0xf0, 0x21, 0x00


	//----- nvinfo : EIATTR_SPARSE_MMA_MASK
	.align		4
.L_72:
        /*0058*/ 	.byte	0x03, 0x50
        /*005a*/ 	.short	0x0000


	//----- nvinfo : EIATTR_MAXREG_COUNT
	.align		4
        /*005c*/ 	.byte	0x03, 0x1b
        /*005e*/ 	.short	0x00ff


	//----- nvinfo : EIATTR_MERCURY_ISA_VERSION
	.align		4
        /*0060*/ 	.byte	0x03, 0x5f
        /*0062*/ 	.short	0x0101


	//----- nvinfo : EIATTR_VRC_CTA_INIT_COUNT
	.align		4
        /*0064*/ 	.byte	0x02, 0x4a
	.zero		1
	.zero		1


	//----- nvinfo : EIATTR_EXIT_INSTR_OFFSETS
	.align		4
        /*0068*/ 	.byte	0x04, 0x1c
        /*006a*/ 	.short	(.L_74 - .L_73)


	//   ....[0]....
.L_73:
        /*006c*/ 	.word	0x000002a0


	//   ....[1]....
        /*0070*/ 	.word	0x00000a30


	//   ....[2]....
        /*0074*/ 	.word	0x00000c60


	//   ....[3]....
        /*0078*/ 	.word	0x00000da0


	//   ....[4]....
        /*007c*/ 	.word	0x00000dd0


	//   ....[5]....
        /*0080*/ 	.word	0x00000e30


	//   ....[6]....
        /*0084*/ 	.word	0x00000e50


	//   ....[7]....
        /*0088*/ 	.word	0x00001310


	//   ....[8]....
        /*008c*/ 	.word	0x00001520


	//   ....[9]....
        /*0090*/ 	.word	0x00001670


	//   ....[10]....
        /*0094*/ 	.word	0x00001710


	//----- nvinfo : EIATTR_MAX_THREADS
	.align		4
.L_74:
        /*0098*/ 	.byte	0x04, 0x05
        /*009a*/ 	.short	(.L_76 - .L_75)
.L_75:
        /*009c*/ 	.word	0x00000080
        /*00a0*/ 	.word	0x00000001
        /*00a4*/ 	.word	0x00000001


	//----- nvinfo : EIATTR_CRS_STACK_SIZE
	.align		4
.L_76:
        /*00a8*/ 	.byte	0x04, 0x1e
        /*00aa*/ 	.short	(.L_78 - .L_77)
.L_77:
        /*00ac*/ 	.word	0x00000000


	//----- nvinfo : EIATTR_CBANK_PARAM_SIZE
	.align		4
.L_78:
        /*00b0*/ 	.byte	0x03, 0x19
        /*00b2*/ 	.short	0x0028


	//----- nvinfo : EIATTR_PARAM_CBANK
	.align		4
        /*00b4*/ 	.byte	0x04, 0x0a
        /*00b6*/ 	.short	(.L_80 - .L_79)
	.align		4
.L_79:
        /*00b8*/ 	.word	index@(.nv.constant0._ZN3cub18CUB_300001_SM_10006detail9transform16transform_kernelINS2_10policy_hubILb1EN4cuda3std3__45tupleIJN6thrust24THRUST_300001_SM_1000_NS6detail15normal_iteratorINSA_10device_ptrIfEEEEEEEE10policy1000El6squareSF_JPfEEEvT0_iT1_T2_DpNS2_10kernel_argIT3_EE)
        /*00bc*/ 	.short	0x0380
        /*00be*/ 	.short	0x0028


	//----- nvinfo : EIATTR_SW_WAR
	.align		4
.L_80:
        /*00c0*/ 	.byte	0x04, 0x36
        /*00c2*/ 	.short	(.L_82 - .L_81)
.L_81:
        /*00c4*/ 	.word	0x00000008
.L_82:


//--------------------- .nv.info._ZN3cub18CUB_300001_SM_10006detail9transform16transform_kernelINS2_10policy_hubILb1EN4cuda3std3__45tupleIJN6thrust24THRUST_300001_SM_1000_NS6detail15normal_iteratorINSA_10device_ptrIfEEEEEEEE10policy1000Ei6squareSF_JPfEEEvT0_iT1_T2_DpNS2_10kernel_argIT3_EE --------------------------
	.section	.nv.info._ZN3cub18CUB_300001_SM_10006detail9transform16transform_kernelINS2_10policy_hubILb1EN4cuda3std3__45tupleIJN6thrust24THRUST_300001_SM_1000_NS6detail15normal_iteratorINSA_10device_ptrIfEEEEEEEE10policy1000Ei6squareSF_JPfEEEvT0_iT1_T2_DpNS2_10kernel_argIT3_EE,"",@"SHT_CUDA_INFO"
	.sectionflags	@""
	.align	4


	//----- nvinfo : EIATTR_CUDA_API_VERSION
	.align		4
        /*0000*/ 	.byte	0x04, 0x37
        /*0002*/ 	.short	(.L_84 - .L_83)
.L_83:
        /*0004*/ 	.word	0x00000082


	//----- nvinfo : EIATTR_KPARAM_INFO
	.align		4
.L_84:
        /*0008*/ 	.byte	0x04, 0x17
        /*000a*/ 	.short	(.L_86 - .L_85)
.L_85:
        /*000c*/ 	.word	0x00000000
        /*0010*/ 	.short	0x0004
        /*0012*/ 	.short	0x0018
        /*0014*/ 	.byte	0x00, 0xf0, 0x41, 0x00


	//----- nvinfo : EIATTR_KPARAM_INFO
	.align		4
.L_86:
        /*0018*/ 	.byte	0x04, 0x17
        /*001a*/ 	.short	(.L_88 - .L_87)
.L_87:
        /*001c*/ 	.word	0x00000000
        /*0020*/ 	.short	0x0003
        /*0022*/ 	.short	0x0010
        /*0024*/ 	.byte	0x00, 0xf0, 0x21, 0x00


	//----- nvinfo : EIATTR_KPARAM_INFO
	.align		4
.L_88:
        /*0028*/ 	.byte	0x04, 0x17
        /*002a*/ 	.short	(.L_90 - .L_89)
.L_89:
        /*002c*/ 	.word	0x00000000
        /*0030*/ 	.short	0x0002
        /*0032*/ 	.short	0x0008
        /*0034*/ 	.byte	0x00, 0xf0, 0x05, 0x00


	//----- nvinfo : EIATTR_KPARAM_INFO
	.align		4
.L_90:
        /*0038*/ 	.byte	0x04, 0x17
        /*003a*/ 	.short	(.L_92 - .L_91)
.L_91:
        /*003c*/ 	.word	0x00000000
        /*0040*/ 	.short	0x0001
        /*0042*/ 	.short	0x0004
        /*0044*/ 	.byte	0x00, 0xf0, 0x11, 0x00


	//----- nvinfo : EIATTR_KPARAM_INFO
	.align		4
.L_92:
        /*0048*/ 	.byte	0x04, 0x17
        /*004a*/ 	.short	(.L_94 - .L_93)
.L_93:
        /*004c*/ 	.word	0x00000000
        /*0050*/ 	.short	0x0000
        /*0052*/ 	.short	0x0000
        /*0054*/ 	.byte	0x00, 0xf0, 0x11, 0x00


	//----- nvinfo : EIATTR_SPARSE_MMA_MASK
	.align		4
.L_94:
        /*0058*/ 	.byte	0x03, 0x50
        /*005a*/ 	.short	0x0000


	//----- nvinfo : EIATTR_MAXREG_COUNT
	.align		4
        /*005c*/ 	.byte	0x03, 0x1b
        /*005e*/ 	.short	0x00ff


	//----- nvinfo : EIATTR_MERCURY_ISA_VERSION
	.align		4
        /*0060*/ 	.byte	0x03, 0x5f
        /*0062*/ 	.short	0x0101


	//----- nvinfo : EIATTR_VRC_CTA_INIT_COUNT
	.align		4
        /*0064*/ 	.byte	0x02, 0x4a
	.zero		1
	.zero		1


	//----- nvinfo : EIATTR_EXIT_INSTR_OFFSETS
	.align		4
        /*0068*/ 	.byte	0x04, 0x1c
        /*006a*/ 	.short	(.L_96 - .L_95)


	//   ....[0]....
.L_95:
        /*006c*/ 	.word	0x000001f0


	//   ....[1]....
        /*0070*/ 	.word	0x000006b0


	//   ....[2]....
        /*0074*/ 	.word	0x000008d0


	//   ....[3]....
        /*0078*/ 	.word	0x00000a20


	//   ....[4]....
        /*007c*/ 	.word	0x00000ae0


	//   ....[5]....
        /*0080*/ 	.word	0x00000b00


	//   ....[6]....
        /*0084*/ 	.word	0x00000ea0


	//   ....[7]....
        /*0088*/ 	.word	0x000010d0


	//   ....[8]....
        /*008c*/ 	.word	0x00001210


	//   ....[9]....
        /*0090*/ 	.word	0x00001240


	//   ....[10]....
        /*0094*/ 	.word	0x000012a0


	//----- nvinfo : EIATTR_MAX_THREADS
	.align		4
.L_96:
        /*0098*/ 	.byte	0x04, 0x05
        /*009a*/ 	.short	(.L_98 - .L_97)
.L_97:
        /*009c*/ 	.word	0x00000080
        /*00a0*/ 	.word	0x00000001
        /*00a4*/ 	.word	0x00000001


	//----- nvinfo : EIATTR_CRS_STACK_SIZE
	.align		4
.L_98:
        /*00a8*/ 	.byte	0x04, 0x1e
        /*00aa*/ 	.short	(.L_100 - .L_99)
.L_99:
        /*00ac*/ 	.word	0x00000000


	//----- nvinfo : EIATTR_CBANK_PARAM_SIZE
	.align		4
.L_100:
        /*00b0*/ 	.byte	0x03, 0x19
        /*00b2*/ 	.short	0x0028


	//----- nvinfo : EIATTR_PARAM_CBANK
	.align		4
        /*00b4*/ 	.byte	0x04, 0x0a
        /*00b6*/ 	.short	(.L_102 - .L_101)
	.align		4
.L_101:
        /*00b8*/ 	.word	index@(.nv.constant0._ZN3cub18CUB_300001_SM_10006detail9transform16transform_kernelINS2_10policy_hubILb1EN4cuda3std3__45tupleIJN6thrust24THRUST_300001_SM_1000_NS6detail15normal_iteratorINSA_10device_ptrIfEEEEEEEE10policy1000Ei6squareSF_JPfEEEvT0_iT1_T2_DpNS2_10kernel_argIT3_EE)
        /*00bc*/ 	.short	0x0380
        /*00be*/ 	.short	0x0028


	//----- nvinfo : EIATTR_SW_WAR
	.align		4
.L_102:
        /*00c0*/ 	.byte	0x04, 0x36
        /*00c2*/ 	.short	(.L_104 - .L_103)
.L_103:
        /*00c4*/ 	.word	0x00000008
.L_104:


//--------------------- .nv.info._ZN3cub18CUB_300001_SM_10006detail11EmptyKernelIvEEvv --------------------------
	.section	.nv.info._ZN3cub18CUB_300001_SM_10006detail11EmptyKernelIvEEvv,"",@"SHT_CUDA_INFO"
	.sectionflags	@""
	.align	4


	//----- nvinfo : EIATTR_CUDA_API_VERSION
	.align		4
        /*0000*/ 	.byte	0x04, 0x37
        /*0002*/ 	.short	(.L_106 - .L_105)
.L_105:
        /*0004*/ 	.word	0x00000082


	//----- nvinfo : EIATTR_SPARSE_MMA_MASK
	.align		4
.L_106:
        /*0008*/ 	.byte	0x03, 0x50
        /*000a*/ 	.short	0x0000


	//----- nvinfo : EIATTR_MAXREG_COUNT
	.align		4
        /*000c*/ 	.byte	0x03, 0x1b
        /*000e*/ 	.short	0x00ff


	//----- nvinfo : EIATTR_MERCURY_ISA_VERSION
	.align		4
        /*0010*/ 	.byte	0x03, 0x5f
        /*0012*/ 	.short	0x0101


	//----- nvinfo : EIATTR_VRC_CTA_INIT_COUNT
	.align		4
        /*0014*/ 	.byte	0x02, 0x4a
	.zero		1
	.zero		1


	//----- nvinfo : EIATTR_EXIT_INSTR_OFFSETS
	.align		4
        /*0018*/ 	.byte	0x04, 0x1c
        /*001a*/ 	.short	(.L_108 - .L_107)


	//   ....[0]....
.L_107:
        /*001c*/ 	.word	0x00000010


	//----- nvinfo : EIATTR_SW_WAR
	.align		4
.L_108:
        /*0020*/ 	.byte	0x04, 0x36
        /*0022*/ 	.short	(.L_110 - .L_109)
.L_109:
        /*0024*/ 	.word	0x00000008
.L_110:


//--------------------- .nv.callgraph             --------------------------
	.section	.nv.callgraph,"",@"SHT_CUDA_CALLGRAPH"
	.align	4
	.sectionentsize	8
	.align		4
        /*0000*/ 	.word	0x00000000
	.align		4
        /*0004*/ 	.word	0xffffffff
	.align		4
        /*0008*/ 	.word	0x00000000
	.align		4
        /*000c*/ 	.word	0xfffffffe
	.align		4
        /*0010*/ 	.word	0x00000000
	.align		4
        /*0014*/ 	.word	0xfffffffd
	.align		4
        /*0018*/ 	.word	0x00000000
	.align		4
        /*001c*/ 	.word	0xfffffffc


//--------------------- .nv.constant4             --------------------------
	.section	.nv.constant4,"a",@progbits
	.align	8
	.align		8
.nv.constant4:
        /*0000*/ 	.dword	_ZN30_INTERNAL_76a6fcab_4_k_cu_main4cuda3std3__45__cpo5beginE
	.align		8
        /*0008*/ 	.dword	_ZN30_INTERNAL_76a6fcab_4_k_cu_main4cuda3std3__45__cpo3endE
	.align		8
        /*0010*/ 	.dword	_ZN30_INTERNAL_76a6fcab_4_k_cu_main4cuda3std3__45__cpo6cbeginE
	.align		8
        /*0018*/ 	.dword	_ZN30_INTERNAL_76a6fcab_4_k_cu_main4cuda3std3__45__cpo4cendE
	.align		8
        /*0020*/ 	.dword	_ZN30_INTERNAL_76a6fcab_4_k_cu_main4cuda3std3__45__cpo6rbeginE
	.align		8
        /*0028*/ 	.dword	_ZN30_INTERNAL_76a6fcab_4_k_cu_main4cuda3std3__45__cpo4rendE
	.align		8
        /*0030*/ 	.dword	_ZN30_INTERNAL_76a6fcab_4_k_cu_main4cuda3std3__45__cpo7crbeginE
	.align		8
        /*0038*/ 	.dword	_ZN30_INTERNAL_76a6fcab_4_k_cu_main4cuda3std3__45__cpo5crendE
	.align		8
        /*0040*/ 	.dword	_ZN30_INTERNAL_76a6fcab_4_k_cu_main4cuda3std3__432_GLOBAL__N__76a6fcab_4_k_cu_main6ignoreE
	.align		8
        /*0048*/ 	.dword	_ZN30_INTERNAL_76a6fcab_4_k_cu_main4cuda3std3__419piecewise_constructE
	.align		8
        /*0050*/ 	.dword	_ZN30_INTERNAL_76a6fcab_4_k_cu_main4cuda3std3__48in_placeE
	.align		8
        /*0058*/ 	.dword	_ZN30_INTERNAL_76a6fcab_4_k_cu_main4cuda3std3__420unreachable_sentinelE
	.align		8
        /*0060*/ 	.dword	_ZN30_INTERNAL_76a6fcab_4_k_cu_main4cuda3std3__47nulloptE
	.align		8
        /*0068*/ 	.dword	_ZN30_INTERNAL_76a6fcab_4_k_cu_main4cuda3std3__48unexpectE
	.align		8
        /*0070*/ 	.dword	_ZN30_INTERNAL_76a6fcab_4_k_cu_main4cuda3std6ranges3__45__cpo4swapE
	.align		8
        /*0078*/ 	.dword	_ZN30_INTERNAL_76a6fcab_4_k_cu_main4cuda3std6ranges3__45__cpo9iter_moveE
	.align		8
        /*0080*/ 	.dword	_ZN30_INTERNAL_76a6fcab_4_k_cu_main4cuda3std6ranges3__45__cpo5beginE
	.align		8
        /*0088*/ 	.dword	_ZN30_INTERNAL_76a6fcab_4_k_cu_main4cuda3std6ranges3__45__cpo3endE
	.align		8
        /*0090*/ 	.dword	_ZN30_INTERNAL_76a6fcab_4_k_cu_main4cuda3std6ranges3__45__cpo6cbeginE
	.align		8
        /*0098*/ 	.dword	_ZN30_INTERNAL_76a6fcab_4_k_cu_main4cuda3std6ranges3__45__cpo4cendE
	.align		8
        /*00a0*/ 	.dword	_ZN30_INTERNAL_76a6fcab_4_k_cu_main4cuda3std6ranges3__45__cpo7advanceE
	.align		8
        /*00a8*/ 	.dword	_ZN30_INTERNAL_76a6fcab_4_k_cu_main4cuda3std6ranges3__45__cpo9iter_swapE
	.align		8
        /*00b0*/ 	.dword	_ZN30_INTERNAL_76a6fcab_4_k_cu_main4cuda3std6ranges3__45__cpo4nextE
	.align		8
        /*00b8*/ 	.dword	_ZN30_INTERNAL_76a6fcab_4_k_cu_main4cuda3std6ranges3__45__cpo4prevE
	.align		8
        /*00c0*/ 	.dword	_ZN30_INTERNAL_76a6fcab_4_k_cu_main4cuda3std6ranges3__45__cpo4dataE
	.align		8
        /*00c8*/ 	.dword	_ZN30_INTERNAL_76a6fcab_4_k_cu_main4cuda3std6ranges3__45__cpo5cdataE
	.align		8
        /*00d0*/ 	.dword	_ZN30_INTERNAL_76a6fcab_4_k_cu_main4cuda3std6ranges3__45__cpo4sizeE
	.align		8
        /*00d8*/ 	.dword	_ZN30_INTERNAL_76a6fcab_4_k_cu_main4cuda3std6ranges3__45__cpo5ssizeE
	.align		8
        /*00e0*/ 	.dword	_ZN30_INTERNAL_76a6fcab_4_k_cu_main4cuda3std6ranges3__45__cpo8distanceE
	.align		8
        /*00e8*/ 	.dword	_ZN30_INTERNAL_76a6fcab_4_k_cu_main6thrust24THRUST_300001_SM_1000_NS8cuda_cub3parE
	.align		8
        /*00f0*/ 	.dword	_ZN30_INTERNAL_76a6fcab_4_k_cu_main6thrust24THRUST_300001_SM_1000_NS8cuda_cub10par_nosyncE
	.align		8
        /*00f8*/ 	.dword	_ZN30_INTERNAL_76a6fcab_4_k_cu_main6thrust24THRUST_300001_SM_1000_NS6system6detail10sequential3seqE
	.align		8
        /*0100*/ 	.dword	_ZN30_INTERNAL_76a6fcab_4_k_cu_main6thrust24THRUST_300001_SM_1000_NS12placeholders2_1E
	.align		8
        /*0108*/ 	.dword	_ZN30_INTERNAL_76a6fcab_4_k_cu_main6thrust24THRUST_300001_SM_1000_NS12placeholders2_2E
	.align		8
        /*0110*/ 	.dword	_ZN30_INTERNAL_76a6fcab_4_k_cu_main6thrust24THRUST_300001_SM_1000_NS12placeholders2_3E
	.align		8
        /*0118*/ 	.dword	_ZN30_INTERNAL_76a6fcab_4_k_cu_main6thrust24THRUST_300001_SM_1000_NS12placeholders2_4E
	.align		8
        /*0120*/ 	.dword	_ZN30_INTERNAL_76a6fcab_4_k_cu_main6thrust24THRUST_300001_SM_1000_NS12placeholders2_5E
	.align		8
        /*0128*/ 	.dword	_ZN30_INTERNAL_76a6fcab_4_k_cu_main6thrust24THRUST_300001_SM_1000_NS12placeholders2_6E
	.align		8
        /*0130*/ 	.dword	_ZN30_INTERNAL_76a6fcab_4_k_cu_main6thrust24THRUST_300001_SM_1000_NS12placeholders2_7E
	.align		8
        /*0138*/ 	.dword	_ZN30_INTERNAL_76a6fcab_4_k_cu_main6thrust24THRUST_300001_SM_1000_NS12placeholders2_8E
	.align		8
        /*0140*/ 	.dword	_ZN30_INTERNAL_76a6fcab_4_k_cu_main6thrust24THRUST_300001_SM_1000_NS12placeholders2_9E
	.align		8
        /*0148*/ 	.dword	_ZN30_INTERNAL_76a6fcab_4_k_cu_main6thrust24THRUST_300001_SM_1000_NS12placeholders3_10E
	.align		8
        /*0150*/ 	.dword	_ZN30_INTERNAL_76a6fcab_4_k_cu_main6thrust24THRUST_300001_SM_1000_NS3seqE


//--------------------- .text._ZN3cub18CUB_300001_SM_10006detail9transform16transform_kernelINS2_10policy_hubILb1EN4cuda3std3__45tupleIJN6thrust24THRUST_300001_SM_1000_NS6detail15normal_iteratorINSA_10device_ptrIfEEEEEEEE10policy1000El6squareSF_JPfEEEvT0_iT1_T2_DpNS2_10kernel_argIT3_EE --------------------------
	.section	.text._ZN3cub18CUB_300001_SM_10006detail9transform16transform_kernelINS2_10policy_hubILb1EN4cuda3std3__45tupleIJN6thrust24THRUST_300001_SM_1000_NS6detail15normal_iteratorINSA_10device_ptrIfEEEEEEEE10policy1000El6squareSF_JPfEEEvT0_iT1_T2_DpNS2_10kernel_argIT3_EE,"ax",@progbits
	.align	128
        .global         _ZN3cub18CUB_300001_SM_10006detail9transform16transform_kernelINS2_10policy_hubILb1EN4cuda3std3__45tupleIJN6thrust24THRUST_300001_SM_1000_NS6detail15normal_iteratorINSA_10device_ptrIfEEEEEEEE10policy1000El6squareSF_JPfEEEvT0_iT1_T2_DpNS2_10kernel_argIT3_EE
        .type           _ZN3cub18CUB_300001_SM_10006detail9transform16transform_kernelINS2_10policy_hubILb1EN4cuda3std3__45tupleIJN6thrust24THRUST_300001_SM_1000_NS6detail15normal_iteratorINSA_10device_ptrIfEEEEEEEE10policy1000El6squareSF_JPfEEEvT0_iT1_T2_DpNS2_10kernel_argIT3_EE,@function
        .size           _ZN3cub18CUB_300001_SM_10006detail9transform16transform_kernelINS2_10policy_hubILb1EN4cuda3std3__45tupleIJN6thrust24THRUST_300001_SM_1000_NS6detail15normal_iteratorINSA_10device_ptrIfEEEEEEEE10policy1000El6squareSF_JPfEEEvT0_iT1_T2_DpNS2_10kernel_argIT3_EE,(.L_x_45 - _ZN3cub18CUB_300001_SM_10006detail9transform16transform_kernelINS2_10policy_hubILb1EN4cuda3std3__45tupleIJN6thrust24THRUST_300001_SM_1000_NS6detail15normal_iteratorINSA_10device_ptrIfEEEEEEEE10policy1000El6squareSF_JPfEEEvT0_iT1_T2_DpNS2_10kernel_argIT3_EE)
        .other          _ZN3cub18CUB_300001_SM_10006detail9transform16transform_kernelINS2_10policy_hubILb1EN4cuda3std3__45tupleIJN6thrust24THRUST_300001_SM_1000_NS6detail15normal_iteratorINSA_10device_ptrIfEEEEEEEE10policy1000El6squareSF_JPfEEEvT0_iT1_T2_DpNS2_10kernel_argIT3_EE,@"STO_CUDA_ENTRY STV_DEFAULT"
_ZN3cub18CUB_300001_SM_10006detail9transform16transform_kernelINS2_10policy_hubILb1EN4cuda3std3__45tupleIJN6thrust24THRUST_300001_SM_1000_NS6detail15normal_iteratorINSA_10device_ptrIfEEEEEEEE10policy1000El6squareSF_JPfEEEvT0_iT1_T2_DpNS2_10kernel_argIT3_EE:
.text._ZN3cub18CUB_300001_SM_10006detail9transform16transform_kernelINS2_10policy_hubILb1EN4cuda3std3__45tupleIJN6thrust24THRUST_300001_SM_1000_NS6detail15normal_iteratorINSA_10device_ptrIfEEEEEEEE10policy1000El6squareSF_JPfEEEvT0_iT1_T2_DpNS2_10kernel_argIT3_EE:
[----:B------:R-:W-:Y:S08]  /*0000*/  LDC R1, c[0x0][0x37c] ;  /* 0x0000df00ff017b82 */ /* 0x000ff00000000800 */
[----:B------:R-:W0:Y:S01]  /*0010*/  LDC R0, c[0x0][0x388] ;  /* 0x0000e200ff007b82 */ /* 0x000e220000000800 */
[----:B------:R-:W1:Y:S01]  /*0020*/  LDCU.64 UR6, c[0x0][0x380] ;  /* 0x00007000ff0677ac */ /* 0x000e620008000a00 */
[----:B------:R-:W2:Y:S01]  /*0030*/  S2R R7, SR_TID.X ;  /* 0x0000000000077919 */ /* 0x000ea20000002100 */
[----:B------:R-:W-:Y:S05]  /*0040*/  BSSY.RECONVERGENT B0, `(.L_x_0) ;  /* 0x000001a000007945 */ /* 0x000fea0003800200 */
[----:B------:R-:W3:Y:S01]  /*0050*/  S2UR UR4, SR_CTAID.X ;  /* 0x00000000000479c3 */ /* 0x000ee20000002500 */
[----:B0-----:R-:W-:-:S04]  /*0060*/  SHF.L.U32 R5, R0, 0x7, RZ ;  /* 0x0000000700057819 */ /* 0x001fc800000006ff */
[----:B------:R-:W-:Y:S01]  /*0070*/  SHF.R.S32.HI R4, RZ, 0x1f, R5 ;  /* 0x0000001fff047819 */ /* 0x000fe20000011405 */
[----:B---3--:R-:W-:Y:S01]  /*0080*/  IMAD.WIDE.U32 R2, R5, UR4, RZ ;  /* 0x0000000405027c25 */ /* 0x008fe2000f8e00ff */
[----:B--2---:R-:W-:-:S03]  /*0090*/  SHF.L.U32 R11, R7, 0x7, RZ ;  /* 0x00000007070b7819 */ /* 0x004fc600000006ff */
[----:B------:R-:W-:Y:S01]  /*00a0*/  IMAD R13, R4, UR4, RZ ;  /* 0x00000004040d7c24 */ /* 0x000fe2000f8e02ff */
[----:B-1----:R-:W-:-:S03]  /*00b0*/  IADD3 R6, P1, PT, -R2, UR6, RZ ;  /* 0x0000000602067c10 */ /* 0x002fc6000ff3e1ff */
[----:B------:R-:W-:Y:S01]  /*00c0*/  IMAD.IADD R13, R3, 0x1, R13 ;  /* 0x00000001030d7824 */ /* 0x000fe200078e020d */
[----:B------:R-:W-:-:S04]  /*00d0*/  ISETP.LT.U32.AND P0, PT, R6, R5, PT ;  /* 0x000000050600720c */ /* 0x000fc80003f01070 */
[----:B------:R-:W-:-:S04]  /*00e0*/  IADD3.X R9, PT, PT, ~R13, UR7, RZ, P1, !PT ;  /* 0x000000070d097c10 */ /* 0x000fc80008ffe5ff */
[----:B------:R-:W-:-:S04]  /*00f0*/  ISETP.LT.AND.EX P0, PT, R9, R4, PT, P0 ;  /* 0x000000040900720c */ /* 0x000fc80003f01300 */
[----:B------:R-:W-:-:S05]  /*0100*/  SEL R6, R6, R5, P0 ;  /* 0x0000000506067207 */ /* 0x000fca0000000000 */
[----:B------:R-:W-:-:S05]  /*0110*/  IMAD.SHL.U32 R4, R6, 0x4, RZ ;  /* 0x0000000406047824 */ /* 0x000fca00078e00ff */
[----:B------:R-:W-:-:S13]  /*0120*/  ISETP.GE.AND P0, PT, R11, R4, PT ;  /* 0x000000040b00720c */ /* 0x000fda0003f06270 */
[----:B------:R-:W-:Y:S05]  /*0130*/  @P0 BRA `(.L_x_1) ;  /* 0x0000000000280947 */ /* 0x000fea0003800000 */
[----:B------:R-:W0:Y:S02]  /*0140*/  LDC.64 R8, c[0x0][0x398] ;  /* 0x0000e600ff087b82 */ /* 0x000e240000000a00 */
[----:B0-----:R-:W-:-:S04]  /*0150*/  LEA R8, P0, R2, R8, 0x2 ;  /* 0x0000000802087211 */ /* 0x001fc800078010ff */
[----:B------:R-:W-:-:S03]  /*0160*/  LEA.HI.X R9, R2, R9, R13, 0x2, P0 ;  /* 0x0000000902097211 */ /* 0x000fc600000f140d */
[----:B------:R-:W-:-:S07]  /*0170*/  IMAD.WIDE.U32 R8, R7, 0x80, R8 ;  /* 0x0000008007087825 */ /* 0x000fce00078e0008 */
.L_x_2:
[----:B------:R-:W-:Y:S01]  /*0180*/  IADD3 R11, PT, PT, R11, 0x4000, RZ ;  /* 0x000040000b0b7810 */ /* 0x000fe20007ffe0ff */
[----:B------:R0:W-:Y:S03]  /*0190*/  CCTL.E.PF2 [R8] ;  /* 0x000000000800798f */ /* 0x0001e60000800100 */
[----:B------:R-:W-:Y:S02]  /*01a0*/  ISETP.GE.AND P0, PT, R11, R4, PT ;  /* 0x000000040b00720c */ /* 0x000fe40003f06270 */
[----:B0-----:R-:W-:-:S05]  /*01b0*/  IADD3 R8, P1, PT, R8, 0x4000, RZ ;  /* 0x0000400008087810 */ /* 0x001fca0007f3e0ff */
[----:B------:R-:W-:-:S06]  /*01c0*/  IMAD.X R9, RZ, RZ, R9, P1 ;  /* 0x000000ffff097224 */ /* 0x000fcc00008e0609 */
[----:B------:R-:W-:Y:S05]  /*01d0*/  @!P0 BRA `(.L_x_2) ;  /* 0xfffffffc00e88947 */ /* 0x000fea000383ffff */
.L_x_1:
[----:B------:R-:W-:Y:S05]  /*01e0*/  BSYNC.RECONVERGENT B0 ;  /* 0x0000000000007941 */ /* 0x000fea0003800200 */
.L_x_0:
[----:B------:R-:W0:Y:S01]  /*01f0*/  LDCU.128 UR8, c[0x0][0x390] ;  /* 0x00007200ff0877ac */ /* 0x000e220008000c00 */
[----:B------:R-:W-:Y:S02]  /*0200*/  ISETP.NE.AND P0, PT, R5, R6, PT ;  /* 0x000000060500720c */ /* 0x000fe40003f05270 */
[C---:B------:R-:W-:Y:S01]  /*0210*/  SHF.L.U32 R3, R2.reuse, 0x2, RZ ;  /* 0x0000000202037819 */ /* 0x040fe200000006ff */
[----:B------:R-:W1:Y:S01]  /*0220*/  LDCU.64 UR4, c[0x0][0x358] ;  /* 0x00006b00ff0477ac */ /* 0x000e620008000a00 */
[----:B------:R-:W-:Y:S02]  /*0230*/  SHF.L.U64.HI R8, R2, 0x2, R13 ;  /* 0x0000000202087819 */ /* 0x000fe4000001020d */
[C---:B0-----:R-:W-:Y:S02]  /*0240*/  IADD3 R4, P1, PT, R3.reuse, UR10, RZ ;  /* 0x0000000a03047c10 */ /* 0x041fe4000ff3e0ff */
[----:B------:R-:W-:Y:S02]  /*0250*/  IADD3 R2, P2, PT, R3, UR8, RZ ;  /* 0x0000000803027c10 */ /* 0x000fe4000ff5e0ff */
[----:B------:R-:W-:-:S02]  /*0260*/  IADD3.X R5, PT, PT, R8, UR11, RZ, P1, !PT ;  /* 0x0000000b08057c10 */ /* 0x000fc40008ffe4ff */
[----:B------:R-:W-:Y:S01]  /*0270*/  IADD3.X R3, PT, PT, R8, UR9, RZ, P2, !PT ;  /* 0x0000000908037c10 */ /* 0x000fe200097fe4ff */
[----:B-1----:R-:W-:Y:S08]  /*0280*/  @!P0 BRA `(.L_x_3) ;  /* 0x0000000800ec8947 */ /* 0x002ff00003800000 */
[----:B------:R-:W-:-:S13]  /*0290*/  ISETP.GE.AND P0, PT, R0, 0x1, PT ;  /* 0x000000010000780c */ /* 0x000fda0003f06270 */
[----:B------:R-:W-:Y:S05]  /*02a0*/  @!P0 EXIT ;  /* 0x000000000000894d */ /* 0x000fea0003800000 */
[C---:B------:R-:W-:Y:S01]  /*02b0*/  ISETP.GE.U32.AND P0, PT, R0.reuse, 0x8, PT ;  /* 0x000000080000780c */ /* 0x040fe20003f06070 */
[----:B------:R-:W-:Y:S01]  /*02c0*/  IMAD.MOV.U32 R8, RZ, RZ, RZ ;  /* 0x000000ffff087224 */ /* 0x000fe200078e00ff */
[----:B------:R-:W-:-:S11]  /*02d0*/  LOP3.LUT R18, R0, 0x7, RZ, 0xc0, !PT ;  /* 0x0000000700127812 */ /* 0x000fd600078ec0ff */
[----:B------:R-:W-:Y:S05]  /*02e0*/  @!P0 BRA `(.L_x_4) ;  /* 0x0000000400cc8947 */ /* 0x000fea0003800000 */
[----:B------:R-:W-:-:S13]  /*02f0*/  ISETP.GE.AND P1, PT, R7, R6, PT ;  /* 0x000000060700720c */ /* 0x000fda0003f26270 */
[----:B------:R-:W-:-:S06]  /*0300*/  @!P1 IMAD.WIDE.U32 R8, R7, 0x4, R4 ;  /* 0x0000000407089825 */ /* 0x000fcc00078e0004 */
[----:B------:R-:W2:Y:S01]  /*0310*/  @!P1 LDG.E R8, desc[UR4][R8.64] ;  /* 0x0000000408089981 */ /* 0x000ea2000c1e1900 */
[C---:B------:R-:W-:Y:S01]  /*0320*/  IADD3 R17, PT, PT, R7.reuse, 0x80, RZ ;  /* 0x0000008007117810 */ /* 0x040fe20007ffe0ff */
[----:B------:R-:W-:-:S03]  /*0330*/  @!P1 IMAD.WIDE.U32 R12, R7, 0x4, R2 ;  /* 0x00000004070c9825 */ /* 0x000fc600078e0002 */
[C---:B------:R-:W-:Y:S01]  /*0340*/  ISETP.GE.AND P0, PT, R17.reuse, R6, PT ;  /* 0x000000061100720c */ /* 0x040fe20003f06270 */
[----:B------:R-:W-:-:S04]  /*0350*/  IMAD.WIDE R10, R17, 0x4, R4 ;  /* 0x00000004110a7825 */ /* 0x000fc800078e0204 */
[----:B--2---:R-:W-:-:S05]  /*0360*/  @!P1 FMUL R15, R8, R8 ;  /* 0x00000008080f9220 */ /* 0x004fca0000400000 */
[----:B------:R0:W-:Y:S04]  /*0370*/  @!P1 STG.E desc[UR4][R12.64], R15 ;  /* 0x0000000f0c009986 */ /* 0x0001e8000c101904 */
[----:B------:R-:W2:Y:S01]  /*0380*/  @!P0 LDG.E R14, desc[UR4][R10.64] ;  /* 0x000000040a0e8981 */ /* 0x000ea2000c1e1900 */
[C---:B------:R-:W-:Y:S01]  /*0390*/  VIADD R19, R7.reuse, 0x100 ;  /* 0x0000010007137836 */ /* 0x040fe20000000000 */
[C---:B------:R-:W-:Y:S01]  /*03a0*/  IADD3 R21, PT, PT, R7.reuse, 0x180, RZ ;  /* 0x0000018007157810 */ /* 0x040fe20007ffe0ff */
[----:B------:R-:W-:Y:S01]  /*03b0*/  VIADD R23, R7, 0x200 ;  /* 0x0000020007177836 */ /* 0x000fe20000000000 */
[----:B------:R-:W-:Y:S01]  /*03c0*/  LOP3.LUT R8, R0, 0x7ffffff8, RZ, 0xc0, !PT ;  /* 0x7ffffff800087812 */ /* 0x000fe200078ec0ff */
[----:B------:R-:W-:Y:S01]  /*03d0*/  BSSY.RECONVERGENT B0, `(.L_x_5) ;  /* 0x0000012000007945 */ /* 0x000fe20003800200 */
[----:B------:R-:W-:-:S02]  /*03e0*/  ISETP.GE.AND P6, PT, R19, R6, PT ;  /* 0x000000061300720c */ /* 0x000fc40003fc6270 */
[-C--:B------:R-:W-:Y:S01]  /*03f0*/  ISETP.GE.AND P5, PT, R21, R6.reuse, PT ;  /* 0x000000061500720c */ /* 0x080fe20003fa6270 */
[----:B0-----:R-:W-:Y:S01]  /*0400*/  IMAD.WIDE R12, R17, 0x4, R2 ;  /* 0x00000004110c7825 */ /* 0x001fe200078e0202 */
[-C--:B------:R-:W-:Y:S02]  /*0410*/  ISETP.GE.AND P4, PT, R23, R6.reuse, PT ;  /* 0x000000061700720c */ /* 0x080fe40003f86270 */
[C---:B------:R-:W-:Y:S01]  /*0420*/  IADD3 R19, PT, PT, R7.reuse, 0x280, RZ ;  /* 0x0000028007137810 */ /* 0x040fe20007ffe0ff */
[C---:B------:R-:W-:Y:S01]  /*0430*/  VIADD R21, R7.reuse, 0x300 ;  /* 0x0000030007157836 */ /* 0x040fe20000000000 */
[----:B------:R-:W-:Y:S02]  /*0440*/  IADD3 R23, PT, PT, R7, 0x380, RZ ;  /* 0x0000038007177810 */ /* 0x000fe40007ffe0ff */
[-C--:B------:R-:W-:Y:S02]  /*0450*/  ISETP.GE.AND P3, PT, R19, R6.reuse, PT ;  /* 0x000000061300720c */ /* 0x080fe40003f66270 */
[----:B------:R-:W-:-:S02]  /*0460*/  ISETP.GE.AND P2, PT, R21, R6, PT ;  /* 0x000000061500720c */ /* 0x000fc40003f46270 */
[----:B------:R-:W-:Y:S01]  /*0470*/  ISETP.GE.AND P1, PT, R23, R6, PT ;  /* 0x000000061700720c */ /* 0x000fe20003f26270 */
[----:B--2---:R-:W-:-:S05]  /*0480*/  @!P0 FMUL R9, R14, R14 ;  /* 0x0000000e0e098220 */ /* 0x004fca0000400000 */
[----:B------:R0:W-:Y:S01]  /*0490*/  @!P0 STG.E desc[UR4][R12.64], R9 ;  /* 0x000000090c008986 */ /* 0x0001e2000c101904 */
[----:B------:R-:W-:Y:S01]  /*04a0*/  ISETP.NE.AND P0, PT, R8, 0x8, PT ;  /* 0x000000080800780c */ /* 0x000fe20003f05270 */
[----:B------:R-:W-:-:S12]  /*04b0*/  @P6 BRA `(.L_x_6) ;  /* 0x00000000000c6947 */ /* 0x000fd80003800000 */
[----:B------:R-:W0:Y:S02]  /*04c0*/  LDG.E R0, desc[UR4][R10.64+0x200] ;  /* 0x000200040a007981 */ /* 0x000e24000c1e1900 */
[----:B0-----:R-:W-:-:S05]  /*04d0*/  FMUL R9, R0, R0 ;  /* 0x0000000000097220 */ /* 0x001fca0000400000 */
[----:B------:R1:W-:Y:S02]  /*04e0*/  STG.E desc[UR4][R12.64+0x200], R9 ;  /* 0x000200090c007986 */ /* 0x0003e4000c101904 */
.L_x_6:
[----:B------:R-:W-:Y:S05]  /*04f0*/  BSYNC.RECONVERGENT B0 ;  /* 0x0000000000007941 */ /* 0x000fea0003800200 */
.L_x_5:
[----:B------:R-:W-:Y:S04]  /*0500*/  BSSY.RECONVERGENT B0, `(.L_x_7) ;  /* 0x0000005000007945 */ /* 0x000fe80003800200 */
[----:B------:R-:W-:Y:S05]  /*0510*/  @P5 BRA `(.L_x_8) ;  /* 0x00000000000c5947 */ /* 0x000fea0003800000 */
[----:B------:R-:W0:Y:S02]  /*0520*/  LDG.E R0, desc[UR4][R10.64+0x400] ;  /* 0x000400040a007981 */ /* 0x000e24000c1e1900 */
[----:B01----:R-:W-:-:S05]  /*0530*/  FMUL R9, R0, R0 ;  /* 0x0000000000097220 */ /* 0x003fca0000400000 */
[----:B------:R2:W-:Y:S02]  /*0540*/  STG.E desc[UR4][R12.64+0x400], R9 ;  /* 0x000400090c007986 */ /* 0x0005e4000c101904 */
.L_x_8:
[----:B------:R-:W-:Y:S05]  /*0550*/  BSYNC.RECONVERGENT B0 ;  /* 0x0000000000007941 */ /* 0x000fea0003800200 */
.L_x_7:
[----:B------:R-:W-:Y:S04]  /*0560*/  BSSY.RECONVERGENT B0, `(.L_x_9) ;  /* 0x0000005000007945 */ /* 0x000fe80003800200 */
[----:B------:R-:W-:Y:S05]  /*0570*/  @P4 BRA `(.L_x_10) ;  /* 0x00000000000c4947 */ /* 0x000fea0003800000 */
[----:B------:R-:W0:Y:S02]  /*0580*/  LDG.E R0, desc[UR4][R10.64+0x600] ;  /* 0x000600040a007981 */ /* 0x000e24000c1e1900 */
[----:B012---:R-:W-:-:S05]  /*0590*/  FMUL R9, R0, R0 ;  /* 0x0000000000097220 */ /* 0x007fca0000400000 */
[----:B------:R3:W-:Y:S02]  /*05a0*/  STG.E desc[UR4][R12.64+0x600], R9 ;  /* 0x000600090c007986 */ /* 0x0007e4000c101904 */
.L_x_10:
[----:B------:R-:W-:Y:S05]  /*05b0*/  BSYNC.RECONVERGENT B0 ;  /* 0x0000000000007941 */ /* 0x000fea0003800200 */
.L_x_9:
[----:B------:R-:W-:Y:S04]  /*05c0*/  BSSY.RECONVERGENT B0, `(.L_x_11) ;  /* 0x0000005000007945 */ /* 0x000fe80003800200 */
[----:B------:R-:W-:Y:S05]  /*05d0*/  @P3 BRA `(.L_x_12) ;  /* 0x00000000000c3947 */ /* 0x000fea0003800000 */
[----:B------:R-:W0:Y:S02]  /*05e0*/  LDG.E R0, desc[UR4][R10.64+0x800] ;  /* 0x000800040a007981 */ /* 0x000e24000c1e1900 */
[----:B0123--:R-:W-:-:S05]  /*05f0*/  FMUL R9, R0, R0 ;  /* 0x0000000000097220 */ /* 0x00ffca0000400000 */
[----:B------:R4:W-:Y:S02]  /*0600*/  STG.E desc[UR4][R12.64+0x800], R9 ;  /* 0x000800090c007986 */ /* 0x0009e4000c101904 */
.L_x_12:
[----:B------:R-:W-:Y:S05]  /*0610*/  BSYNC.RECONVERGENT B0 ;  /* 0x0000000000007941 */ /* 0x000fea0003800200 */
.L_x_11:
[----:B------:R-:W-:Y:S04]  /*0620*/  BSSY.RECONVERGENT B0, `(.L_x_13) ;  /* 0x0000005000007945 */ /* 0x000fe80003800200 */
[----:B------:R-:W-:Y:S05]  /*0630*/  @P2 BRA `(.L_x_14) ;  /* 0x00000000000c2947 */ /* 0x000fea0003800000 */
[----:B------:R-:W0:Y:S02]  /*0640*/  LDG.E R0, desc[UR4][R10.64+0xa00] ;  /* 0x000a00040a007981 */ /* 0x000e24000c1e1900 */
[----:B01234-:R-:W-:-:S05]  /*0650*/  FMUL R9, R0, R0 ;  /* 0x0000000000097220 */ /* 0x01ffca0000400000 */
[----:B------:R0:W-:Y:S02]  /*0660*/  STG.E desc[UR4][R12.64+0xa00], R9 ;  /* 0x000a00090c007986 */ /* 0x0001e4000c101904 */
.L_x_14:
[----:B------:R-:W-:Y:S05]  /*0670*/  BSYNC.RECONVERGENT B0 ;  /* 0x0000000000007941 */ /* 0x000fea0003800200 */
.L_x_13:
[----:B------:R-:W-:Y:S04]  /*0680*/  BSSY.RECONVERGENT B0, `(.L_x_15) ;  /* 0x0000005000007945 */ /* 0x000fe80003800200 */
[----:B------:R-:W-:Y:S05]  /*0690*/  @P1 BRA `(.L_x_16) ;  /* 0x00000000000c1947 */ /* 0x000fea0003800000 */
[----:B------:R-:W0:Y:S02]  /*06a0*/  LDG.E R10, desc[UR4][R10.64+0xc00] ;  /* 0x000c00040a0a7981 */ /* 0x000e24000c1e1900 */
[----:B01234-:R-:W-:-:S05]  /*06b0*/  FMUL R9, R10, R10 ;  /* 0x0000000a0a097220 */ /* 0x01ffca0000400000 */
[----:B------:R0:W-:Y:S02]  /*06c0*/  STG.E desc[UR4][R12.64+0xc00], R9 ;  /* 0x000c00090c007986 */ /* 0x0001e4000c101904 */
.L_x_16:
[----:B------:R-:W-:Y:S05]  /*06d0*/  BSYNC.RECONVERGENT B0 ;  /* 0x0000000000007941 */ /* 0x000fea0003800200 */
.L_x_15:
[----:B------:R-:W-:Y:S05]  /*06e0*/  @!P0 BRA `(.L_x_4) ;  /* 0x0000000000cc8947 */ /* 0x000fea0003800000 */
[----:B------:R-:W-:-:S07]  /*06f0*/  IMAD.MOV.U32 R0, RZ, RZ, 0x8 ;  /* 0x00000008ff007424 */ /* 0x000fce00078e00ff */
.L_x_19:
[----:B01234-:R-:W-:-:S04]  /*0700*/  LEA R9, R0, R7, 0x7 ;  /* 0x0000000700097211 */ /* 0x01ffc800078e38ff */
        /* <DEDUP_REMOVED lines=8> */
[----:B------:R-:W-:Y:S04]  /*0790*/  @!P0 STG.E desc[UR4][R16.64], R25 ;  /* 0x0000001910008986 */ /* 0x000fe8000c101904 */
[----:B------:R-:W2:Y:S01]  /*07a0*/  @!P1 LDG.E R19, desc[UR4][R12.64] ;  /* 0x000000040c139981 */ /* 0x000ea2000c1e1900 */
[----:B------:R-:W-:-:S05]  /*07b0*/  VIADD R11, R9, 0x100 ;  /* 0x00000100090b7836 */ /* 0x000fca0000000000 */
[----:B------:R-:W-:Y:S01]  /*07c0*/  ISETP.GE.AND P0, PT, R11, R6, PT ;  /* 0x000000060b00720c */ /* 0x000fe20003f06270 */
[----:B------:R-:W-:-:S04]  /*07d0*/  IMAD.WIDE R10, R21, 0x4, R2 ;  /* 0x00000004150a7825 */ /* 0x000fc800078e0202 */
[----:B--2---:R-:W-:-:S05]  /*07e0*/  @!P1 FMUL R19, R19, R19 ;  /* 0x0000001313139220 */ /* 0x004fca0000400000 */
[----:B------:R0:W-:Y:S04]  /*07f0*/  @!P1 STG.E desc[UR4][R10.64], R19 ;  /* 0x000000130a009986 */ /* 0x0001e8000c101904 */
[----:B------:R-:W2:Y:S01]  /*0800*/  @!P0 LDG.E R14, desc[UR4][R12.64+0x200] ;  /* 0x000200040c0e8981 */ /* 0x000ea2000c1e1900 */
[----:B------:R-:W-:-:S04]  /*0810*/  IADD3 R15, PT, PT, R9, 0x180, RZ ;  /* 0x00000180090f7810 */ /* 0x000fc80007ffe0ff */
[----:B------:R-:W-:Y:S01]  /*0820*/  ISETP.GE.AND P1, PT, R15, R6, PT ;  /* 0x000000060f00720c */ /* 0x000fe20003f26270 */
[----:B--2---:R-:W-:-:S05]  /*0830*/  @!P0 FMUL R23, R14, R14 ;  /* 0x0000000e0e178220 */ /* 0x004fca0000400000 */
[----:B------:R1:W-:Y:S07]  /*0840*/  @!P0 STG.E desc[UR4][R10.64+0x200], R23 ;  /* 0x000200170a008986 */ /* 0x0003ee000c101904 */
[----:B------:R-:W2:Y:S01]  /*0850*/  @!P1 LDG.E R14, desc[UR4][R12.64+0x400] ;  /* 0x000400040c0e9981 */ /* 0x000ea2000c1e1900 */
[----:B------:R-:W-:-:S04]  /*0860*/  IADD3 R15, PT, PT, R9, 0x200, RZ ;  /* 0x00000200090f7810 */ /* 0x000fc80007ffe0ff */
[----:B------:R-:W-:Y:S01]  /*0870*/  ISETP.GE.AND P0, PT, R15, R6, PT ;  /* 0x000000060f00720c */ /* 0x000fe20003f06270 */
[----:B------:R-:W-:Y:S02]  /*0880*/  VIADD R15, R9, 0x280 ;  /* 0x00000280090f7836 */ /* 0x000fe40000000000 */
[----:B--2---:R-:W-:-:S05]  /*0890*/  @!P1 FMUL R21, R14, R14 ;  /* 0x0000000e0e159220 */ /* 0x004fca0000400000 */
[----:B------:R1:W-:Y:S05]  /*08a0*/  @!P1 STG.E desc[UR4][R10.64+0x400], R21 ;  /* 0x000400150a009986 */ /* 0x0003ea000c101904 */
[----:B------:R-:W0:Y:S01]  /*08b0*/  @!P0 LDG.E R14, desc[UR4][R12.64+0x600] ;  /* 0x000600040c0e8981 */ /* 0x000e22000c1e1900 */
[----:B------:R-:W-:Y:S02]  /*08c0*/  ISETP.GE.AND P1, PT, R15, R6, PT ;  /* 0x000000060f00720c */ /* 0x000fe40003f26270 */
[----:B------:R-:W-:Y:S01]  /*08d0*/  IADD3 R15, PT, PT, R9, 0x300, RZ ;  /* 0x00000300090f7810 */ /* 0x000fe20007ffe0ff */
[----:B0-----:R-:W-:-:S05]  /*08e0*/  @!P0 FMUL R19, R14, R14 ;  /* 0x0000000e0e138220 */ /* 0x001fca0000400000 */
[----:B------:R1:W-:Y:S05]  /*08f0*/  @!P0 STG.E desc[UR4][R10.64+0x600], R19 ;  /* 0x000600130a008986 */ /* 0x0003ea000c101904 */
[----:B------:R-:W2:Y:S01]  /*0900*/  @!P1 LDG.E R14, desc[UR4][R12.64+0x800] ;  /* 0x000800040c0e9981 */ /* 0x000ea2000c1e1900 */
[----:B------:R-:W-:Y:S01]  /*0910*/  ISETP.GE.AND P0, PT, R15, R6, PT ;  /* 0x000000060f00720c */ /* 0x000fe20003f06270 */
[----:B--2---:R-:W-:-:S05]  /*0920*/  @!P1 FMUL R17, R14, R14 ;  /* 0x0000000e0e119220 */ /* 0x004fca0000400000 */
[----:B------:R1:W-:Y:S07]  /*0930*/  @!P1 STG.E desc[UR4][R10.64+0x800], R17 ;  /* 0x000800110a009986 */ /* 0x0003ee000c101904 */
[----:B------:R-:W2:Y:S01]  /*0940*/  @!P0 LDG.E R14, desc[UR4][R12.64+0xa00] ;  /* 0x000a00040c0e8981 */ /* 0x000ea2000c1e1900 */
[----:B------:R-:W-:Y:S01]  /*0950*/  IADD3 R9, PT, PT, R9, 0x380, RZ ;  /* 0x0000038009097810 */ /* 0x000fe20007ffe0ff */
[----:B------:R-:W-:Y:S01]  /*0960*/  VIADD R0, R0, 0x8 ;  /* 0x0000000800007836 */ /* 0x000fe20000000000 */
[----:B------:R-:W-:Y:S04]  /*0970*/  BSSY.RECONVERGENT B0, `(.L_x_17) ;  /* 0x0000009000007945 */ /* 0x000fe80003800200 */
[----:B------:R-:W-:Y:S01]  /*0980*/  ISETP.NE.AND P1, PT, R0, R8, PT ;  /* 0x000000080000720c */ /* 0x000fe20003f25270 */
[----:B--2---:R-:W-:-:S05]  /*0990*/  @!P0 FMUL R15, R14, R14 ;  /* 0x0000000e0e0f8220 */ /* 0x004fca0000400000 */
[----:B------:R1:W-:Y:S01]  /*09a0*/  @!P0 STG.E desc[UR4][R10.64+0xa00], R15 ;  /* 0x000a000f0a008986 */ /* 0x0003e2000c101904 */
[----:B------:R-:W-:-:S13]  /*09b0*/  ISETP.GE.AND P0, PT, R9, R6, PT ;  /* 0x000000060900720c */ /* 0x000fda0003f06270 */
[----:B-1----:R-:W-:Y:S05]  /*09c0*/  @P0 BRA `(.L_x_18) ;  /* 0x00000000000c0947 */ /* 0x002fea0003800000 */
[----:B------:R-:W2:Y:S02]  /*09d0*/  LDG.E R12, desc[UR4][R12.64+0xc00] ;  /* 0x000c00040c0c7981 */ /* 0x000ea4000c1e1900 */
[----:B--2---:R-:W-:-:S05]  /*09e0*/  FMUL R9, R12, R12 ;  /* 0x0000000c0c097220 */ /* 0x004fca0000400000 */
[----:B------:R0:W-:Y:S02]  /*09f0*/  STG.E desc[UR4][R10.64+0xc00], R9 ;  /* 0x000c00090a007986 */ /* 0x0001e4000c101904 */
.L_x_18:
[----:B------:R-:W-:Y:S05]  /*0a00*/  BSYNC.RECONVERGENT B0 ;  /* 0x0000000000007941 */ /* 0x000fea0003800200 */
.L_x_17:
[----:B------:R-:W-:Y:S05]  /*0a10*/  @P1 BRA `(.L_x_19) ;  /* 0xfffffffc00381947 */ /* 0x000fea000383ffff */
.L_x_4:
[----:B------:R-:W-:-:S13]  /*0a20*/  ISETP.NE.AND P0, PT, R18, RZ, PT ;  /* 0x000000ff1200720c */ /* 0x000fda0003f05270 */
[----:B------:R-:W-:Y:S05]  /*0a30*/  @!P0 EXIT ;  /* 0x000000000000894d */ /* 0x000fea0003800000 */
[----:B------:R-:W5:Y:S01]  /*0a40*/  LDC R0, c[0x0][0x388] ;  /* 0x0000e200ff007b82 */ /* 0x000f620000000800 */
[----:B------:R-:W-:Y:S02]  /*0a50*/  ISETP.GE.U32.AND P0, PT, R18, 0x4, PT ;  /* 0x000000041200780c */ /* 0x000fe40003f06070 */
[----:B-----5:R-:W-:-:S04]  /*0a60*/  LOP3.LUT R20, R0, 0x3, RZ, 0xc0, !PT ;  /* 0x0000000300147812 */ /* 0x020fc800078ec0ff */
[----:B------:R-:W-:-:S07]  /*0a70*/  ISETP.NE.AND P2, PT, R20, RZ, PT ;  /* 0x000000ff1400720c */ /* 0x000fce0003f45270 */
[----:B------:R-:W-:Y:S06]  /*0a80*/  @!P0 BRA `(.L_x_20) ;  /* 0x0000000000748947 */ /* 0x000fec0003800000 */
[----:B------:R-:W-:-:S04]  /*0a90*/  LEA R19, R8, R7, 0x7 ;  /* 0x0000000708137211 */ /* 0x000fc800078e38ff */
[----:B------:R-:W-:-:S13]  /*0aa0*/  ISETP.GE.AND P0, PT, R19, R6, PT ;  /* 0x000000061300720c */ /* 0x000fda0003f06270 */
[----:B0-----:R-:W-:-:S06]  /*0ab0*/  @!P0 IMAD.WIDE R10, R19, 0x4, R4 ;  /* 0x00000004130a8825 */ /* 0x001fcc00078e0204 */
[----:B------:R-:W5:Y:S01]  /*0ac0*/  @!P0 LDG.E R10, desc[UR4][R10.64] ;  /* 0x000000040a0a8981 */ /* 0x000f62000c1e1900 */
[C---:B------:R-:W-:Y:S01]  /*0ad0*/  IADD3 R17, PT, PT, R19.reuse, 0x80, RZ ;  /* 0x0000008013117810 */ /* 0x040fe20007ffe0ff */
[----:B-1234-:R-:W-:-:S03]  /*0ae0*/  @!P0 IMAD.WIDE R12, R19, 0x4, R2 ;  /* 0x00000004130c8825 */ /* 0x01efc600078e0202 */
[----:B------:R-:W-:-:S13]  /*0af0*/  ISETP.GE.AND P1, PT, R17, R6, PT ;  /* 0x000000061100720c */ /* 0x000fda0003f26270 */
[----:B------:R-:W-:-:S04]  /*0b00*/  @!P1 IMAD.WIDE R14, R17, 0x4, R4 ;  /* 0x00000004110e9825 */ /* 0x000fc800078e0204 */
[----:B-----5:R-:W-:-:S05]  /*0b10*/  @!P0 FMUL R9, R10, R10 ;  /* 0x0000000a0a098220 */ /* 0x020fca0000400000 */
[----:B------:R0:W-:Y:S04]  /*0b20*/  @!P0 STG.E desc[UR4][R12.64], R9 ;  /* 0x000000090c008986 */ /* 0x0001e8000c101904 */
[----:B------:R-:W2:Y:S01]  /*0b30*/  @!P1 LDG.E R14, desc[UR4][R14.64] ;  /* 0x000000040e0e9981 */ /* 0x000ea2000c1e1900 */
[----:B------:R-:W-:Y:S02]  /*0b40*/  VIADD R23, R19, 0x100 ;  /* 0x0000010013177836 */ /* 0x000fe40000000000 */
[----:B------:R-:W-:-:S03]  /*0b50*/  @!P1 IMAD.WIDE R16, R17, 0x4, R2 ;  /* 0x0000000411109825 */ /* 0x000fc600078e0202 */
[----:B------:R-:W-:-:S13]  /*0b60*/  ISETP.GE.AND P0, PT, R23, R6, PT ;  /* 0x000000061700720c */ /* 0x000fda0003f06270 */
[----:B------:R-:W-:-:S04]  /*0b70*/  @!P0 IMAD.WIDE R10, R23, 0x4, R4 ;  /* 0x00000004170a8825 */ /* 0x000fc800078e0204 */
[----:B--2---:R-:W-:-:S05]  /*0b80*/  @!P1 FMUL R21, R14, R14 ;  /* 0x0000000e0e159220 */ /* 0x004fca0000400000 */
[----:B------:R1:W-:Y:S04]  /*0b90*/  @!P1 STG.E desc[UR4][R16.64], R21 ;  /* 0x0000001510009986 */ /* 0x0003e8000c101904 */
[----:B------:R-:W2:Y:S01]  /*0ba0*/  @!P0 LDG.E R10, desc[UR4][R10.64] ;  /* 0x000000040a0a8981 */ /* 0x000ea2000c1e1900 */
[----:B------:R-:W-:Y:S01]  /*0bb0*/  IADD3 R19, PT, PT, R19, 0x180, RZ ;  /* 0x0000018013137810 */ /* 0x000fe20007ffe0ff */
[----:B0-----:R-:W-:-:S03]  /*0bc0*/  @!P0 IMAD.WIDE R12, R23, 0x4, R2 ;  /* 0x00000004170c8825 */ /* 0x001fc600078e0202 */
[----:B------:R-:W-:-:S13]  /*0bd0*/  ISETP.GE.AND P1, PT, R19, R6, PT ;  /* 0x000000061300720c */ /* 0x000fda0003f26270 */
[----:B------:R-:W-:-:S04]  /*0be0*/  @!P1 IMAD.WIDE R14, R19, 0x4, R4 ;  /* 0x00000004130e9825 */ /* 0x000fc800078e0204 */
[----:B--2---:R-:W-:-:S05]  /*0bf0*/  @!P0 FMUL R9, R10, R10 ;  /* 0x0000000a0a098220 */ /* 0x004fca0000400000 */
[----:B------:R1:W-:Y:S04]  /*0c00*/  @!P0 STG.E desc[UR4][R12.64], R9 ;  /* 0x000000090c008986 */ /* 0x0003e8000c101904 */
[----:B------:R-:W2:Y:S01]  /*0c10*/  @!P1 LDG.E R14, desc[UR4][R14.64] ;  /* 0x000000040e0e9981 */ /* 0x000ea2000c1e1900 */
[----:B------:R-:W-:Y:S01]  /*0c20*/  @!P1 IMAD.WIDE R18, R19, 0x4, R2 ;  /* 0x0000000413129825 */ /* 0x000fe200078e0202 */
[----:B------:R-:W-:-:S03]  /*0c30*/  IADD3 R8, PT, PT, R8, 0x4, RZ ;  /* 0x0000000408087810 */ /* 0x000fc60007ffe0ff */
[----:B--2---:R-:W-:-:S05]  /*0c40*/  @!P1 FMUL R23, R14, R14 ;  /* 0x0000000e0e179220 */ /* 0x004fca0000400000 */
[----:B------:R1:W-:Y:S02]  /*0c50*/  @!P1 STG.E desc[UR4][R18.64], R23 ;  /* 0x0000001712009986 */ /* 0x0003e4000c101904 */
.L_x_20:
[----:B------:R-:W-:Y:S05]  /*0c60*/  @!P2 EXIT ;  /* 0x000000000000a94d */ /* 0x000fea0003800000 */
[----:B------:R-:W-:Y:S02]  /*0c70*/  ISETP.NE.AND P0, PT, R20, 0x1, PT ;  /* 0x000000011400780c */ /* 0x000fe40003f05270 */
[----:B------:R-:W-:-:S04]  /*0c80*/  LOP3.LUT R0, R0, 0x1, RZ, 0xc0, !PT ;  /* 0x0000000100007812 */ /* 0x000fc800078ec0ff */
[----:B------:R-:W-:-:S07]  /*0c90*/  ISETP.NE.U32.AND P2, PT, R0, 0x1, PT ;  /* 0x000000010000780c */ /* 0x000fce0003f45070 */
[----:B------:R-:W-:Y:S06]  /*0ca0*/  @!P0 BRA `(.L_x_21) ;  /* 0x00000000003c8947 */ /* 0x000fec0003800000 */
[----:B01234-:R-:W-:-:S05]  /*0cb0*/  IMAD R13, R8, 0x80, R7 ;  /* 0x00000080080d7824 */ /* 0x01ffca00078e0207 */
[----:B------:R-:W-:-:S13]  /*0cc0*/  ISETP.GE.AND P0, PT, R13, R6, PT ;  /* 0x000000060d00720c */ /* 0x000fda0003f06270 */
[----:B------:R-:W-:-:S06]  /*0cd0*/  @!P0 IMAD.WIDE R10, R13, 0x4, R4 ;  /* 0x000000040d0a8825 */ /* 0x000fcc00078e0204 */
[----:B------:R-:W2:Y:S01]  /*0ce0*/  @!P0 LDG.E R10, desc[UR4][R10.64] ;  /* 0x000000040a0a8981 */ /* 0x000ea2000c1e1900 */
[C---:B------:R-:W-:Y:S01]  /*0cf0*/  IADD3 R17, PT, PT, R13.reuse, 0x80, RZ ;  /* 0x000000800d117810 */ /* 0x040fe20007ffe0ff */
[----:B------:R-:W-:-:S03]  /*0d00*/  @!P0 IMAD.WIDE R12, R13, 0x4, R2 ;  /* 0x000000040d0c8825 */ /* 0x000fc600078e0202 */
        /* <DEDUP_REMOVED lines=9> */
.L_x_21:
[----:B------:R-:W-:Y:S05]  /*0da0*/  @P2 EXIT ;  /* 0x000000000000294d */ /* 0x000fea0003800000 */
[----:B------:R-:W-:-:S05]  /*0db0*/  IMAD R7, R8, 0x80, R7 ;  /* 0x0000008008077824 */ /* 0x000fca00078e0207 */
[----:B------:R-:W-:-:S13]  /*0dc0*/  ISETP.GE.AND P0, PT, R7, R6, PT ;  /* 0x000000060700720c */ /* 0x000fda0003f06270 */
[----:B------:R-:W-:Y:S05]  /*0dd0*/  @P0 EXIT ;  /* 0x000000000000094d */ /* 0x000fea0003800000 */
[----:B------:R-:W-:-:S06]  /*0de0*/  IMAD.WIDE R4, R7, 0x4, R4 ;  /* 0x0000000407047825 */ /* 0x000fcc00078e0204 */
[----:B------:R-:W5:Y:S01]  /*0df0*/  LDG.E R4, desc[UR4][R4.64] ;  /* 0x0000000404047981 */ /* 0x000f62000c1e1900 */
[----:B------:R-:W-:-:S04]  /*0e00*/  IMAD.WIDE R2, R7, 0x4, R2 ;  /* 0x0000000407027825 */ /* 0x000fc800078e0202 */
[----:B-----5:R-:W-:-:S05]  /*0e10*/  FMUL R7, R4, R4 ;  /* 0x0000000404077220 */ /* 0x020fca0000400000 */
[----:B------:R-:W-:Y:S01]  /*0e20*/  STG.E desc[UR4][R2.64], R7 ;  /* 0x0000000702007986 */ /* 0x000fe2000c101904 */
[----:B------:R-:W-:Y:S05]  /*0e30*/  EXIT ;  /* 0x000000000000794d */ /* 0x000fea0003800000 */
.L_x_3:
[----:B------:R-:W-:-:S13]  /*0e40*/  ISETP.GE.AND P0, PT, R0, 0x1, PT ;  /* 0x000000010000780c */ /* 0x000fda0003f06270 */
[----:B------:R-:W-:Y:S05]  /*0e50*/  @!P0 EXIT ;  /* 0x000000000000894d */ /* 0x000fea0003800000 */
[C---:B------:R-:W-:Y:S01]  /*0e60*/  ISETP.GE.U32.AND P1, PT, R0.reuse, 0x10, PT ;  /* 0x000000100000780c */ /* 0x040fe20003f26070 */
[----:B------:R-:W-:Y:S01]  /*0e70*/  HFMA2 R6, -RZ, RZ, 0, 0 ;  /* 0x00000000ff067431 */ /* 0x000fe200000001ff */
[----:B------:R-:W-:-:S04]  /*0e80*/  LOP3.LUT R20, R0, 0xf, RZ, 0xc0, !PT ;  /* 0x0000000f00147812 */ /* 0x000fc800078ec0ff */
[----:B------:R-:W-:-:S07]  /*0e90*/  ISETP.NE.AND P0, PT, R20, RZ, PT ;  /* 0x000000ff1400720c */ /* 0x000fce0003f05270 */
[----:B------:R-:W-:Y:S06]  /*0ea0*/  @!P1 BRA `(.L_x_22) ;  /* 0x0000000400189947 */ /* 0x000fec0003800000 */
[C---:B------:R-:W-:Y:S01]  /*0eb0*/  IMAD.WIDE.U32 R14, R7.reuse, 0x4, RZ ;  /* 0x00000004070e7825 */ /* 0x040fe200078e00ff */
[----:B------:R-:W-:Y:S02]  /*0ec0*/  LOP3.LUT R6, R0, 0x7ffffff0, RZ, 0xc0, !PT ;  /* 0x7ffffff000067812 */ /* 0x000fe400078ec0ff */
[----:B------:R-:W-:Y:S02]  /*0ed0*/  IADD3 R12, PT, PT, R7, 0x480, RZ ;  /* 0x00000480070c7810 */ /* 0x000fe40007ffe0ff */
[----:B------:R-:W-:Y:S01]  /*0ee0*/  LOP3.LUT R13, R14, 0x1000, RZ, 0xfc, !PT ;  /* 0x000010000e0d7812 */ /* 0x000fe200078efcff */
[----:B------:R-:W-:-:S07]  /*0ef0*/  IMAD.MOV R14, RZ, RZ, -R6 ;  /* 0x000000ffff0e7224 */ /* 0x000fce00078e0a06 */
.L_x_23:
[----:B------:R-:W-:-:S04]  /*0f00*/  IADD3 R10, P1, PT, R13, R4, RZ ;  /* 0x000000040d0a7210 */ /* 0x000fc80007f3e0ff */
[----:B0-----:R-:W-:-:S05]  /*0f10*/  IADD3.X R11, PT, PT, R15, R5, RZ, P1, !PT ;  /* 0x000000050f0b7210 */ /* 0x001fca0000ffe4ff */
[----:B------:R-:W2:Y:S01]  /*0f20*/  LDG.E R16, desc[UR4][R10.64+-0x1000] ;  /* 0xfff000040a107981 */ /* 0x000ea2000c1e1900 */
[----:B------:R-:W-:-:S04]  /*0f30*/  IADD3 R8, P1, PT, R13, R2, RZ ;  /* 0x000000020d087210 */ /* 0x000fc80007f3e0ff */
[----:B------:R-:W-:Y:S01]  /*0f40*/  IADD3.X R9, PT, PT, R15, R3, RZ, P1, !PT ;  /* 0x000000030f097210 */ /* 0x000fe20000ffe4ff */
[----:B--2---:R-:W-:-:S05]  /*0f50*/  FMUL R17, R16, R16 ;  /* 0x0000001010117220 */ /* 0x004fca0000400000 */
[----:B------:R0:W-:Y:S04]  /*0f60*/  STG.E desc[UR4][R8.64+-0x1000], R17 ;  /* 0xfff0001108007986 */ /* 0x0001e8000c101904 */
[----:B------:R-:W2:Y:S02]  /*0f70*/  LDG.E R16, desc[UR4][R10.64+-0xe00] ;  /* 0xfff200040a107981 */ /* 0x000ea4000c1e1900 */
[----:B--2---:R-:W-:-:S05]  /*0f80*/  FMUL R19, R16, R16 ;  /* 0x0000001010137220 */ /* 0x004fca0000400000 */
[----:B------:R-:W-:Y:S04]  /*0f90*/  STG.E desc[UR4][R8.64+-0xe00], R19 ;  /* 0xfff2001308007986 */ /* 0x000fe8000c101904 */
[----:B------:R-:W2:Y:S02]  /*0fa0*/  LDG.E R16, desc[UR4][R10.64+-0xc00] ;  /* 0xfff400040a107981 */ /* 0x000ea4000c1e1900 */
[----:B--2---:R-:W-:-:S05]  /*0fb0*/  FMUL R21, R16, R16 ;  /* 0x0000001010157220 */ /* 0x004fca0000400000 */
[----:B------:R1:W-:Y:S04]  /*0fc0*/  STG.E desc[UR4][R8.64+-0xc00], R21 ;  /* 0xfff4001508007986 */ /* 0x0003e8000c101904 */
[----:B------:R-:W2:Y:S02]  /*0fd0*/  LDG.E R16, desc[UR4][R10.64+-0xa00] ;  /* 0xfff600040a107981 */ /* 0x000ea4000c1e1900 */
[----:B--2---:R-:W-:-:S05]  /*0fe0*/  FMUL R23, R16, R16 ;  /* 0x0000001010177220 */ /* 0x004fca0000400000 */
[----:B------:R2:W-:Y:S04]  /*0ff0*/  STG.E desc[UR4][R8.64+-0xa00], R23 ;  /* 0xfff6001708007986 */ /* 0x0005e8000c101904 */
[----:B------:R-:W0:Y:S02]  /*1000*/  LDG.E R16, desc[UR4][R10.64+-0x800] ;  /* 0xfff800040a107981 */ /* 0x000e24000c1e1900 */
[----:B0-----:R-:W-:-:S05]  /*1010*/  FMUL R17, R16, R16 ;  /* 0x0000001010117220 */ /* 0x001fca0000400000 */
[----:B------:R0:W-:Y:S04]  /*1020*/  STG.E desc[UR4][R8.64+-0x800], R17 ;  /* 0xfff8001108007986 */ /* 0x0001e8000c101904 */
[----:B------:R-:W3:Y:S02]  /*1030*/  LDG.E R16, desc[UR4][R10.64+-0x600] ;  /* 0xfffa00040a107981 */ /* 0x000ee4000c1e1900 */
[----:B---3--:R-:W-:-:S05]  /*1040*/  FMUL R25, R16, R16 ;  /* 0x0000001010197220 */ /* 0x008fca0000400000 */
[----:B------:R3:W-:Y:S04]  /*1050*/  STG.E desc[UR4][R8.64+-0x600], R25 ;  /* 0xfffa001908007986 */ /* 0x0007e8000c101904 */
[----:B------:R-:W1:Y:S02]  /*1060*/  LDG.E R16, desc[UR4][R10.64+-0x400] ;  /* 0xfffc00040a107981 */ /* 0x000e64000c1e1900 */
[----:B-1----:R-:W-:-:S05]  /*1070*/  FMUL R21, R16, R16 ;  /* 0x0000001010157220 */ /* 0x002fca0000400000 */
[----:B------:R1:W-:Y:S04]  /*1080*/  STG.E desc[UR4][R8.64+-0x400], R21 ;  /* 0xfffc001508007986 */ /* 0x0003e8000c101904 */
[----:B------:R-:W2:Y:S01]  /*1090*/  LDG.E R16, desc[UR4][R10.64+-0x200] ;  /* 0xfffe00040a107981 */ /* 0x000ea2000c1e1900 */
[----:B------:R-:W-:Y:S01]  /*10a0*/  MOV R19, 0x0 ;  /* 0x0000000000137802 */ /* 0x000fe20000000f00 */
[----:B------:R-:W-:Y:S02]  /*10b0*/  IMAD.MOV.U32 R18, RZ, RZ, 0x600 ;  /* 0x00000600ff127424 */ /* 0x000fe400078e00ff */
[----:B--2---:R-:W-:-:S05]  /*10c0*/  FMUL R23, R16, R16 ;  /* 0x0000001010177220 */ /* 0x004fca0000400000 */
[----:B------:R2:W-:Y:S04]  /*10d0*/  STG.E desc[UR4][R8.64+-0x200], R23 ;  /* 0xfffe001708007986 */ /* 0x0005e8000c101904 */
[----:B------:R-:W3:Y:S01]  /*10e0*/  LDG.E R22, desc[UR4][R10.64] ;  /* 0x000000040a167981 */ /* 0x000ee2000c1e1900 */
[----:B------:R-:W-:-:S03]  /*10f0*/  IMAD.WIDE R18, R12, 0x4, R18 ;  /* 0x000000040c127825 */ /* 0x000fc600078e0212 */
[----:B------:R-:W-:-:S04]  /*1100*/  IADD3 R16, P1, PT, R18, R4, RZ ;  /* 0x0000000412107210 */ /* 0x000fc80007f3e0ff */
[----:B0-----:R-:W-:Y:S01]  /*1110*/  IADD3.X R17, PT, PT, R19, R5, RZ, P1, !PT ;  /* 0x0000000513117210 */ /* 0x001fe20000ffe4ff */
[----:B---3--:R-:W-:-:S05]  /*1120*/  FMUL R25, R22, R22 ;  /* 0x0000001616197220 */ /* 0x008fca0000400000 */
[----:B------:R0:W-:Y:S04]  /*1130*/  STG.E desc[UR4][R8.64], R25 ;  /* 0x0000001908007986 */ /* 0x0001e8000c101904 */
[----:B-1----:R-:W3:Y:S01]  /*1140*/  LDG.E R21, desc[UR4][R16.64+-0x600] ;  /* 0xfffa000410157981 */ /* 0x002ee2000c1e1900 */
[----:B------:R-:W-:-:S05]  /*1150*/  IADD3 R18, P1, PT, R18, R2, RZ ;  /* 0x0000000212127210 */ /* 0x000fca0007f3e0ff */
[----:B------:R-:W-:Y:S02]  /*1160*/  IMAD.X R19, R19, 0x1, R3, P1 ;  /* 0x0000000113137824 */ /* 0x000fe400008e0603 */
[----:B---3--:R-:W-:-:S05]  /*1170*/  FMUL R21, R21, R21 ;  /* 0x0000001515157220 */ /* 0x008fca0000400000 */
[----:B------:R1:W-:Y:S04]  /*1180*/  STG.E desc[UR4][R18.64+-0x600], R21 ;  /* 0xfffa001512007986 */ /* 0x0003e8000c101904 */
[----:B------:R-:W3:Y:S02]  /*1190*/  LDG.E R10, desc[UR4][R16.64+-0x400] ;  /* 0xfffc0004100a7981 */ /* 0x000ee4000c1e1900 */
[----:B---3--:R-:W-:-:S05]  /*11a0*/  FMUL R11, R10, R10 ;  /* 0x0000000a0a0b7220 */ /* 0x008fca0000400000 */
[----:B------:R3:W-:Y:S04]  /*11b0*/  STG.E desc[UR4][R18.64+-0x400], R11 ;  /* 0xfffc000b12007986 */ /* 0x0007e8000c101904 */
[----:B------:R-:W2:Y:S02]  /*11c0*/  LDG.E R10, desc[UR4][R16.64+-0x200] ;  /* 0xfffe0004100a7981 */ /* 0x000ea4000c1e1900 */
[----:B--2---:R-:W-:-:S05]  /*11d0*/  FMUL R23, R10, R10 ;  /* 0x0000000a0a177220 */ /* 0x004fca0000400000 */
[----:B------:R2:W-:Y:S04]  /*11e0*/  STG.E desc[UR4][R18.64+-0x200], R23 ;  /* 0xfffe001712007986 */ /* 0x0005e8000c101904 */
[----:B0-----:R-:W4:Y:S02]  /*11f0*/  LDG.E R8, desc[UR4][R16.64] ;  /* 0x0000000410087981 */ /* 0x001f24000c1e1900 */
[----:B----4-:R-:W-:-:S05]  /*1200*/  FMUL R9, R8, R8 ;  /* 0x0000000808097220 */ /* 0x010fca0000400000 */
[----:B------:R0:W-:Y:S04]  /*1210*/  STG.E desc[UR4][R18.64], R9 ;  /* 0x0000000912007986 */ /* 0x0001e8000c101904 */
[----:B------:R-:W1:Y:S02]  /*1220*/  LDG.E R8, desc[UR4][R16.64+0x200] ;  /* 0x0002000410087981 */ /* 0x000e64000c1e1900 */
[----:B-1----:R-:W-:-:S05]  /*1230*/  FMUL R21, R8, R8 ;  /* 0x0000000808157220 */ /* 0x002fca0000400000 */
[----:B------:R0:W-:Y:S04]  /*1240*/  STG.E desc[UR4][R18.64+0x200], R21 ;  /* 0x0002001512007986 */ /* 0x0001e8000c101904 */
[----:B------:R-:W3:Y:S02]  /*1250*/  LDG.E R8, desc[UR4][R16.64+0x400] ;  /* 0x0004000410087981 */ /* 0x000ee4000c1e1900 */
[----:B---3--:R-:W-:-:S05]  /*1260*/  FMUL R11, R8, R8 ;  /* 0x00000008080b7220 */ /* 0x008fca0000400000 */
[----:B------:R0:W-:Y:S04]  /*1270*/  STG.E desc[UR4][R18.64+0x400], R11 ;  /* 0x0004000b12007986 */ /* 0x0001e8000c101904 */
[----:B------:R-:W2:Y:S01]  /*1280*/  LDG.E R8, desc[UR4][R16.64+0x600] ;  /* 0x0006000410087981 */ /* 0x000ea2000c1e1900 */
[----:B------:R-:W-:Y:S01]  /*1290*/  IADD3 R14, PT, PT, R14, 0x10, RZ ;  /* 0x000000100e0e7810 */ /* 0x000fe20007ffe0ff */
[----:B------:R-:W-:Y:S01]  /*12a0*/  VIADD R12, R12, 0x800 ;  /* 0x000008000c0c7836 */ /* 0x000fe20000000000 */
[----:B------:R-:W-:Y:S02]  /*12b0*/  IADD3 R13, P2, PT, R13, 0x2000, RZ ;  /* 0x000020000d0d7810 */ /* 0x000fe40007f5e0ff */
[----:B------:R-:W-:Y:S02]  /*12c0*/  ISETP.NE.AND P1, PT, R14, RZ, PT ;  /* 0x000000ff0e00720c */ /* 0x000fe40003f25270 */
[----:B------:R-:W-:Y:S01]  /*12d0*/  IADD3.X R15, PT, PT, RZ, R15, RZ, P2, !PT ;  /* 0x0000000fff0f7210 */ /* 0x000fe200017fe4ff */
[----:B--2---:R-:W-:-:S05]  /*12e0*/  FMUL R23, R8, R8 ;  /* 0x0000000808177220 */ /* 0x004fca0000400000 */
[----:B------:R0:W-:Y:S05]  /*12f0*/  STG.E desc[UR4][R18.64+0x600], R23 ;  /* 0x0006001712007986 */ /* 0x0001ea000c101904 */
[----:B------:R-:W-:Y:S05]  /*1300*/  @P1 BRA `(.L_x_23) ;  /* 0xfffffff800fc1947 */ /* 0x000fea000383ffff */
.L_x_22:
[----:B------:R-:W-:Y:S05]  /*1310*/  @!P0 EXIT ;  /* 0x000000000000894d */ /* 0x000fea0003800000 */
[----:B------:R-:W-:Y:S02]  /*1320*/  ISETP.GE.U32.AND P0, PT, R20, 0x8, PT ;  /* 0x000000081400780c */ /* 0x000fe40003f06070 */
[----:B------:R-:W-:-:S04]  /*1330*/  LOP3.LUT R14, R0, 0x7, RZ, 0xc0, !PT ;  /* 0x00000007000e7812 */ /* 0x000fc800078ec0ff */
[----:B------:R-:W-:-:S07]  /*1340*/  ISETP.NE.AND P1, PT, R14, RZ, PT ;  /* 0x000000ff0e00720c */ /* 0x000fce0003f25270 */
[----:B------:R-:W-:Y:S06]  /*1350*/  @!P0 BRA `(.L_x_24) ;  /* 0x0000000000708947 */ /* 0x000fec0003800000 */
[----:B0-----:R-:W-:-:S05]  /*1360*/  LEA R11, R6, R7, 0x7 ;  /* 0x00000007060b7211 */ /* 0x001fca00078e38ff */
[----:B------:R-:W-:-:S05]  /*1370*/  IMAD.WIDE R8, R11, 0x4, R4 ;  /* 0x000000040b087825 */ /* 0x000fca00078e0204 */
[----:B------:R-:W2:Y:S01]  /*1380*/  LDG.E R12, desc[UR4][R8.64] ;  /* 0x00000004080c7981 */ /* 0x000ea2000c1e1900 */
[----:B------:R-:W-:-:S04]  /*1390*/  IMAD.WIDE R10, R11, 0x4, R2 ;  /* 0x000000040b0a7825 */ /* 0x000fc800078e0202 */
[----:B--2---:R-:W-:-:S05]  /*13a0*/  FMUL R13, R12, R12 ;  /* 0x0000000c0c0d7220 */ /* 0x004fca0000400000 */
[----:B------:R0:W-:Y:S04]  /*13b0*/  STG.E desc[UR4][R10.64], R13 ;  /* 0x0000000d0a007986 */ /* 0x0001e8000c101904 */
[----:B------:R-:W2:Y:S02]  /*13c0*/  LDG.E R12, desc[UR4][R8.64+0x200] ;  /* 0x00020004080c7981 */ /* 0x000ea4000c1e1900 */
[----:B--2---:R-:W-:-:S05]  /*13d0*/  FMUL R15, R12, R12 ;  /* 0x0000000c0c0f7220 */ /* 0x004fca0000400000 */
[----:B------:R1:W-:Y:S04]  /*13e0*/  STG.E desc[UR4][R10.64+0x200], R15 ;  /* 0x0002000f0a007986 */ /* 0x0003e8000c101904 */
[----:B------:R-:W2:Y:S02]  /*13f0*/  LDG.E R12, desc[UR4][R8.64+0x400] ;  /* 0x00040004080c7981 */ /* 0x000ea4000c1e1900 */
[----:B--2---:R-:W-:-:S05]  /*1400*/  FMUL R17, R12, R12 ;  /* 0x0000000c0c117220 */ /* 0x004fca0000400000 */
[----:B------:R2:W-:Y:S04]  /*1410*/  STG.E desc[UR4][R10.64+0x400], R17 ;  /* 0x000400110a007986 */ /* 0x0005e8000c101904 */
[----:B------:R-:W3:Y:S02]  /*1420*/  LDG.E R12, desc[UR4][R8.64+0x600] ;  /* 0x00060004080c7981 */ /* 0x000ee4000c1e1900 */
[----:B---3--:R-:W-:-:S05]  /*1430*/  FMUL R19, R12, R12 ;  /* 0x0000000c0c137220 */ /* 0x008fca0000400000 */
[----:B------:R3:W-:Y:S04]  /*1440*/  STG.E desc[UR4][R10.64+0x600], R19 ;  /* 0x000600130a007986 */ /* 0x0007e8000c101904 */
[----:B------:R-:W0:Y:S02]  /*1450*/  LDG.E R12, desc[UR4][R8.64+0x800] ;  /* 0x00080004080c7981 */ /* 0x000e24000c1e1900 */
[----:B0-----:R-:W-:-:S05]  /*1460*/  FMUL R13, R12, R12 ;  /* 0x0000000c0c0d7220 */ /* 0x001fca0000400000 */
[----:B------:R4:W-:Y:S04]  /*1470*/  STG.E desc[UR4][R10.64+0x800], R13 ;  /* 0x0008000d0a007986 */ /* 0x0009e8000c101904 */
[----:B------:R-:W1:Y:S02]  /*1480*/  LDG.E R12, desc[UR4][R8.64+0xa00] ;  /* 0x000a0004080c7981 */ /* 0x000e64000c1e1900 */
[----:B-1----:R-:W-:-:S05]  /*1490*/  FMUL R15, R12, R12 ;  /* 0x0000000c0c0f7220 */ /* 0x002fca0000400000 */
[----:B------:R4:W-:Y:S04]  /*14a0*/  STG.E desc[UR4][R10.64+0xa00], R15 ;  /* 0x000a000f0a007986 */ /* 0x0009e8000c101904 */
[----:B------:R-:W2:Y:S02]  /*14b0*/  LDG.E R12, desc[UR4][R8.64+0xc00] ;  /* 0x000c0004080c7981 */ /* 0x000ea4000c1e1900 */
[----:B--2---:R-:W-:-:S05]  /*14c0*/  FMUL R17, R12, R12 ;  /* 0x0000000c0c117220 */ /* 0x004fca0000400000 */
[----:B------:R4:W-:Y:S04]  /*14d0*/  STG.E desc[UR4][R10.64+0xc00], R17 ;  /* 0x000c00110a007986 */ /* 0x0009e8000c101904 */
[----:B------:R-:W3:Y:S01]  /*14e0*/  LDG.E R12, desc[UR4][R8.64+0xe00] ;  /* 0x000e0004080c7981 */ /* 0x000ee2000c1e1900 */
[----:B------:R-:W-:Y:S01]  /*14f0*/  IADD3 R6, PT, PT, R6, 0x8, RZ ;  /* 0x0000000806067810 */ /* 0x000fe20007ffe0ff */
[----:B---3--:R-:W-:-:S05]  /*1500*/  FMUL R19, R12, R12 ;  /* 0x0000000c0c137220 */ /* 0x008fca0000400000 */
[----:B------:R4:W-:Y:S02]  /*1510*/  STG.E desc[UR4][R10.64+0xe00], R19 ;  /* 0x000e00130a007986 */ /* 0x0009e4000c101904 */
.L_x_24:
[----:B------:R-:W-:Y:S05]  /*1520*/  @!P1 EXIT ;  /* 0x000000000000994d */ /* 0x000fea0003800000 */
[----:B------:R-:W-:Y:S02]  /*1530*/  ISETP.GE.U32.AND P0, PT, R14, 0x4, PT ;  /* 0x000000040e00780c */ /* 0x000fe40003f06070 */
[----:B------:R-:W-:-:S04]  /*1540*/  LOP3.LUT R12, R0, 0x3, RZ, 0xc0, !PT ;  /* 0x00000003000c7812 */ /* 0x000fc800078ec0ff */
[----:B------:R-:W-:-:S07]  /*1550*/  ISETP.NE.AND P1, PT, R12, RZ, PT ;  /* 0x000000ff0c00720c */ /* 0x000fce0003f25270 */
[----:B------:R-:W-:Y:S06]  /*1560*/  @!P0 BRA `(.L_x_25) ;  /* 0x0000000000408947 */ /* 0x000fec0003800000 */
[----:B0-----:R-:W-:-:S04]  /*1570*/  IMAD R9, R6, 0x80, R7 ;  /* 0x0000008006097824 */ /* 0x001fc800078e0207 */
[----:B----4-:R-:W-:-:S05]  /*1580*/  IMAD.WIDE R10, R9, 0x4, R4 ;  /* 0x00000004090a7825 */ /* 0x010fca00078e0204 */
        /* <DEDUP_REMOVED lines=10> */
[----:B------:R-:W2:Y:S01]  /*1630*/  LDG.E R0, desc[UR4][R10.64+0x600] ;  /* 0x000600040a007981 */ /* 0x000ea2000c1e1900 */
[----:B------:R-:W-:Y:S01]  /*1640*/  IADD3 R6, PT, PT, R6, 0x4, RZ ;  /* 0x0000000406067810 */ /* 0x000fe20007ffe0ff */
[----:B--2---:R-:W-:-:S05]  /*1650*/  FMUL R19, R0, R0 ;  /* 0x0000000000137220 */ /* 0x004fca0000400000 */
[----:B------:R1:W-:Y:S02]  /*1660*/  STG.E desc[UR4][R8.64+0x600], R19 ;  /* 0x0006001308007986 */ /* 0x0003e4000c101904 */
.L_x_25:
[----:B------:R-:W-:Y:S05]  /*1670*/  @!P1 EXIT ;  /* 0x000000000000994d */ /* 0x000fea0003800000 */
[----:B0---4-:R-:W-:Y:S01]  /*1680*/  LEA R11, R6, R7, 0x7 ;  /* 0x00000007060b7211 */ /* 0x011fe200078e38ff */
[----:B------:R-:W-:-:S07]  /*1690*/  IMAD.MOV R0, RZ, RZ, -R12 ;  /* 0x000000ffff007224 */ /* 0x000fce00078e0a0c */
.L_x_26:
[----:B-1----:R-:W-:-:S06]  /*16a0*/  IMAD.WIDE R8, R11, 0x4, R4 ;  /* 0x000000040b087825 */ /* 0x002fcc00078e0204 */
[----:B------:R-:W2:Y:S01]  /*16b0*/  LDG.E R8, desc[UR4][R8.64] ;  /* 0x0000000408087981 */ /* 0x000ea2000c1e1900 */
[----:B------:R-:W-:Y:S01]  /*16c0*/  IADD3 R0, PT, PT, R0, 0x1, RZ ;  /* 0x0000000100007810 */ /* 0x000fe20007ffe0ff */
[----:B0-----:R-:W-:-:S03]  /*16d0*/  IMAD.WIDE R6, R11, 0x4, R2 ;  /* 0x000000040b067825 */ /* 0x001fc600078e0202 */
[----:B------:R-:W-:Y:S01]  /*16e0*/  ISETP.NE.AND P0, PT, R0, RZ, PT ;  /* 0x000000ff0000720c */ /* 0x000fe20003f05270 */
[----:B--2---:R-:W-:-:S05]  /*16f0*/  FMUL R13, R8, R8 ;  /* 0x00000008080d7220 */ /* 0x004fca0000400000 */
[----:B------:R0:W-:Y:S07]  /*1700*/  STG.E desc[UR4][R6.64], R13 ;  /* 0x0000000d06007986 */ /* 0x0001ee000c101904 */
[----:B------:R-:W-:Y:S05]  /*1710*/  @!P0 EXIT ;  /* 0x000000000000894d */ /* 0x000fea0003800000 */
[----:B------:R-:W-:Y:S01]  /*1720*/  IADD3 R11, PT, PT, R11, 0x80, RZ ;  /* 0x000000800b0b7810 */ /* 0x000fe20007ffe0ff */
[----:B------:R-:W-:Y:S06]  /*1730*/  BRA `(.L_x_26) ;  /* 0xfffffffc00d87947 */ /* 0x000fec000383ffff */
.L_x_27:
[----:B------:R-:W-:-:S00]  /*1740*/  BRA `(.L_x_27) ;  /* 0xfffffffc00fc7947 */ /* 0x000fc0000383ffff */
[----:B------:R-:W-:-:S00]  /*1750*/  NOP ;  /* 0x0000000000007918 */ /* 0x000fc00000000000 */
        /* <DEDUP_REMOVED lines=10> */
.L_x_45:


//--------------------- .text._ZN3cub18CUB_300001_SM_10006detail9transform16transform_kernelINS2_10policy_hubILb1EN4cuda3std3__45tupleIJN6thrust24THRUST_300001_SM_1000_NS6detail15normal_iteratorINSA_10device_ptrIfEEEEEEEE10policy1000Ei6squareSF_JPfEEEvT0_iT1_T2_DpNS2_10kernel_argIT3_EE --------------------------
	.section	.text._ZN3cub18CUB_300001_SM_10006detail9transform16transform_kernelINS2_10policy_hubILb1EN4cuda3std3__45tupleIJN6thrust24THRUST_300001_SM_1000_NS6detail15normal_iteratorINSA_10device_ptrIfEEEEEEEE10policy1000Ei6squareSF_JPfEEEvT0_iT1_T2_DpNS2_10kernel_argIT3_EE,"ax",@progbits
	.align	128
        .global         _ZN3cub18CUB_300001_SM_10006detail9transform16transform_kernelINS2_10policy_hubILb1EN4cuda3std3__45tupleIJN6thrust24THRUST_300001_SM_1000_NS6detail15normal_iteratorINSA_10device_ptrIfEEEEEEEE10policy1000Ei6squareSF_JPfEEEvT0_iT1_T2_DpNS2_10kernel_argIT3_EE
        .type           _ZN3cub18CUB_300001_SM_10006detail9transform16transform_kernelINS2_10policy_hubILb1EN4cuda3std3__45tupleIJN6thrust24THRUST_300001_SM_1000_NS6detail15normal_iteratorINSA_10device_ptrIfEEEEEEEE10policy1000Ei6squareSF_JPfEEEvT0_iT1_T2_DpNS2_10kernel_argIT3_EE,@function
        .size           _ZN3cub18CUB_300001_SM_10006detail9transform16transform_kernelINS2_10policy_hubILb1EN4cuda3std3__45tupleIJN6thrust24THRUST_300001_SM_1000_NS6detail15normal_iteratorINSA_10device_ptrIfEEEEEEEE10policy1000Ei6squareSF_JPfEEEvT0_iT1_T2_DpNS2_10kernel_argIT3_EE,(.L_x_46 - _ZN3cub18CUB_300001_SM_10006detail9transform16transform_kernelINS2_10policy_hubILb1EN4cuda3std3__45tupleIJN6thrust24THRUST_300001_SM_1000_NS6detail15normal_iteratorINSA_10device_ptrIfEEEEEEEE10policy1000Ei6squareSF_JPfEEEvT0_iT1_T2_DpNS2_10kernel_argIT3_EE)
        .other          _ZN3cub18CUB_300001_SM_10006detail9transform16transform_kernelINS2_10policy_hubILb1EN4cuda3std3__45tupleIJN6thrust24THRUST_300001_SM_1000_NS6detail15normal_iteratorINSA_10device_ptrIfEEEEEEEE10policy1000Ei6squareSF_JPfEEEvT0_iT1_T2_DpNS2_10kernel_argIT3_EE,@"STO_CUDA_ENTRY STV_DEFAULT"
_ZN3cub18CUB_300001_SM_10006detail9transform16transform_kernelINS2_10policy_hubILb1EN4cuda3std3__45tupleIJN6thrust24THRUST_300001_SM_1000_NS6detail15normal_iteratorINSA_10device_ptrIfEEEEEEEE10policy1000Ei6squareSF_JPfEEEvT0_iT1_T2_DpNS2_10kernel_argIT3_EE:
.text._ZN3cub18CUB_300001_SM_10006detail9transform16transform_kernelINS2_10policy_hubILb1EN4cuda3std3__45tupleIJN6thrust24THRUST_300001_SM_1000_NS6detail15normal_iteratorINSA_10device_ptrIfEEEEEEEE10policy1000Ei6squareSF_JPfEEEvT0_iT1_T2_DpNS2_10kernel_argIT3_EE:
[----:B------:R-:W-:Y:S08]  /*0000*/  LDC R1, c[0x0][0x37c] ;  /* 0x0000df00ff017b82 */ /* 0x000ff00000000800 */
[----:B------:R-:W0:Y:S01]  /*0010*/  LDC.64 R8, c[0x0][0x380] ;  /* 0x0000e000ff087b82 */ /* 0x000e220000000a00 */
[----:B------:R-:W1:Y:S01]  /*0020*/  S2R R0, SR_TID.X ;  /* 0x0000000000007919 */ /* 0x000e620000002100 */
[----:B------:R-:W2:Y:S01]  /*0030*/  LDCU.64 UR6, c[0x0][0x358] ;  /* 0x00006b00ff0677ac */ /* 0x000ea20008000a00 */
[----:B------:R-:W-:Y:S05]  /*0040*/  BSSY.RECONVERGENT B0, `(.L_x_28) ;  /* 0x0000016000007945 */ /* 0x000fea0003800200 */
[----:B------:R-:W3:Y:S08]  /*0050*/  S2UR UR4, SR_CTAID.X ;  /* 0x00000000000479c3 */ /* 0x000ef00000002500 */
[----:B------:R-:W4:Y:S01]  /*0060*/  LDC.64 R2, c[0x0][0x398] ;  /* 0x0000e600ff027b82 */ /* 0x000f220000000a00 */
[----:B0-----:R-:W-:-:S07]  /*0070*/  SHF.L.U32 R7, R9, 0x7, RZ ;  /* 0x0000000709077819 */ /* 0x001fce00000006ff */
[----:B------:R-:W0:Y:S01]  /*0080*/  LDC.64 R4, c[0x0][0x390] ;  /* 0x0000e400ff047b82 */ /* 0x000e220000000a00 */
[----:B---3--:R-:W-:Y:S01]  /*0090*/  IMAD R13, R7, UR4, RZ ;  /* 0x00000004070d7c24 */ /* 0x008fe2000f8e02ff */
[----:B-1----:R-:W-:-:S04]  /*00a0*/  SHF.L.U32 R15, R0, 0x7, RZ ;  /* 0x00000007000f7819 */ /* 0x002fc800000006ff */
[----:B------:R-:W-:-:S04]  /*00b0*/  IADD3 R8, PT, PT, -R13, R8, RZ ;  /* 0x000000080d087210 */ /* 0x000fc80007ffe1ff */
[CC--:B------:R-:W-:Y:S02]  /*00c0*/  VIMNMX R6, PT, PT, R7.reuse, R8.reuse, PT ;  /* 0x0000000807067248 */ /* 0x0c0fe40003fe0100 */
[----:B------:R-:W-:Y:S02]  /*00d0*/  ISETP.GT.AND P0, PT, R7, R8, PT ;  /* 0x000000080700720c */ /* 0x000fe40003f04270 */
[----:B------:R-:W-:-:S04]  /*00e0*/  SHF.L.U32 R12, R6, 0x2, RZ ;  /* 0x00000002060c7819 */ /* 0x000fc800000006ff */
[----:B------:R-:W-:-:S13]  /*00f0*/  ISETP.GE.AND P1, PT, R15, R12, PT ;  /* 0x0000000c0f00720c */ /* 0x000fda0003f26270 */
[----:B--2-4-:R-:W-:Y:S05]  /*0100*/  @P1 BRA `(.L_x_29) ;  /* 0x0000000000241947 */ /* 0x014fea0003800000 */
[----:B------:R-:W1:Y:S02]  /*0110*/  LDC.64 R10, c[0x0][0x398] ;  /* 0x0000e600ff0a7b82 */ /* 0x000e640000000a00 */
[----:B-1----:R-:W-:-:S04]  /*0120*/  IMAD.WIDE.U32 R10, R0, 0x80, R10 ;  /* 0x00000080000a7825 */ /* 0x002fc800078e000a */
[----:B------:R-:W-:-:S07]  /*0130*/  IMAD.WIDE R10, R13, 0x4, R10 ;  /* 0x000000040d0a7825 */ /* 0x000fce00078e020a */
.L_x_30:
[----:B------:R-:W-:Y:S01]  /*0140*/  VIADD R15, R15, 0x4000 ;  /* 0x000040000f0f7836 */ /* 0x000fe20000000000 */
[----:B------:R1:W-:Y:S04]  /*0150*/  CCTL.E.PF2 [R10] ;  /* 0x000000000a00798f */ /* 0x0003e80000800100 */
[----:B------:R-:W-:Y:S02]  /*0160*/  ISETP.GE.AND P1, PT, R15, R12, PT ;  /* 0x0000000c0f00720c */ /* 0x000fe40003f26270 */
[----:B-1----:R-:W-:-:S04]  /*0170*/  IADD3 R10, P2, PT, R10, 0x4000, RZ ;  /* 0x000040000a0a7810 */ /* 0x002fc80007f5e0ff */
[----:B------:R-:W-:-:S07]  /*0180*/  IADD3.X R11, PT, PT, RZ, R11, RZ, P2, !PT ;  /* 0x0000000bff0b7210 */ /* 0x000fce00017fe4ff */
[----:B------:R-:W-:Y:S05]  /*0190*/  @!P1 BRA `(.L_x_30) ;  /* 0xfffffffc00e89947 */ /* 0x000fea000383ffff */
.L_x_29:
[----:B------:R-:W-:Y:S05]  /*01a0*/  BSYNC.RECONVERGENT B0 ;  /* 0x0000000000007941 */ /* 0x000fea0003800200 */
.L_x_28:
[----:B------:R-:W-:-:S04]  /*01b0*/  IMAD.WIDE R2, R13, 0x4, R2 ;  /* 0x000000040d027825 */ /* 0x000fc800078e0202 */
[----:B0-----:R-:W-:Y:S01]  /*01c0*/  IMAD.WIDE R4, R13, 0x4, R4 ;  /* 0x000000040d047825 */ /* 0x001fe200078e0204 */
[----:B------:R-:W-:Y:S06]  /*01d0*/  @P0 BRA `(.L_x_31) ;  /* 0x0000000800440947 */ /* 0x000fec0003800000 */
        /* <DEDUP_REMOVED lines=10> */
[----:B------:R-:W-:Y:S02]  /*0280*/  LOP3.LUT R13, R14, 0x1000, RZ, 0xfc, !PT ;  /* 0x000010000e0d7812 */ /* 0x000fe400078efcff */
[----:B------:R-:W-:-:S07]  /*0290*/  IADD3 R12, PT, PT, -R7, RZ, RZ ;  /* 0x000000ff070c7210 */ /* 0x000fce0007ffe1ff */
.L_x_33:
[----:B------:R-:W-:-:S05]  /*02a0*/  IADD3 R10, P1, PT, R2, R13, RZ ;  /* 0x0000000d020a7210 */ /* 0x000fca0007f3e0ff */
[----:B0-----:R-:W-:-:S05]  /*02b0*/  IMAD.X R11, R3, 0x1, R15, P1 ;  /* 0x00000001030b7824 */ /* 0x001fca00008e060f */
        /* <DEDUP_REMOVED lines=24> */
[----:B------:R-:W-:Y:S01]  /*0440*/  HFMA2 R19, -RZ, RZ, 0, 0 ;  /* 0x00000000ff137431 */ /* 0x000fe200000001ff */
[----:B------:R-:W-:Y:S01]  /*0450*/  MOV R18, 0x600 ;  /* 0x0000060000127802 */ /* 0x000fe20000000f00 */
        /* <DEDUP_REMOVED lines=8> */
[----:B------:R-:W1:Y:S01]  /*04e0*/  LDG.E R14, desc[UR6][R16.64+-0x600] ;  /* 0xfffa0006100e7981 */ /* 0x000e62000c1e1900 */
[----:B------:R-:W-:-:S05]  /*04f0*/  IADD3 R18, P1, PT, R4, R18, RZ ;  /* 0x0000001204127210 */ /* 0x000fca0007f3e0ff */
[----:B------:R-:W-:Y:S02]  /*0500*/  IMAD.X R19, R5, 0x1, R19, P1 ;  /* 0x0000000105137824 */ /* 0x000fe400008e0613 */
[----:B-1----:R-:W-:-:S05]  /*0510*/  FMUL R21, R14, R14 ;  /* 0x0000000e0e157220 */ /* 0x002fca0000400000 */
        /* <DEDUP_REMOVED lines=17> */
[----:B------:R-:W-:Y:S02]  /*0630*/  IADD3 R12, PT, PT, R12, 0x10, RZ ;  /* 0x000000100c0c7810 */ /* 0x000fe40007ffe0ff */
[----:B------:R-:W-:Y:S02]  /*0640*/  IADD3 R13, P2, PT, R13, 0x2000, RZ ;  /* 0x000020000d0d7810 */ /* 0x000fe40007f5e0ff */
[----:B------:R-:W-:Y:S02]  /*0650*/  ISETP.NE.AND P1, PT, R12, RZ, PT ;  /* 0x000000ff0c00720c */ /* 0x000fe40003f25270 */
[----:B------:R-:W-:-:S02]  /*0660*/  IADD3.X R15, PT, PT, RZ, R15, RZ, P2, !PT ;  /* 0x0000000fff0f7210 */ /* 0x000fc400017fe4ff */
[----:B------:R-:W-:Y:S01]  /*0670*/  IADD3 R6, PT, PT, R6, 0x800, RZ ;  /* 0x0000080006067810 */ /* 0x000fe20007ffe0ff */
[----:B--2---:R-:W-:-:S05]  /*0680*/  FMUL R23, R8, R8 ;  /* 0x0000000808177220 */ /* 0x004fca0000400000 */
[----:B------:R0:W-:Y:S03]  /*0690*/  STG.E desc[UR6][R18.64+0x600], R23 ;  /* 0x0006001712007986 */ /* 0x0001e6000c101906 */
[----:B------:R-:W-:Y:S05]  /*06a0*/  @P1 BRA `(.L_x_33) ;  /* 0xfffffff800fc1947 */ /* 0x000fea000383ffff */
.L_x_32:
[----:B------:R-:W-:Y:S05]  /*06b0*/  @!P0 EXIT ;  /* 0x000000000000894d */ /* 0x000fea0003800000 */
[----:B------:R-:W1:Y:S01]  /*06c0*/  LDCU UR4, c[0x0][0x384] ;  /* 0x00007080ff0477ac */ /* 0x000e620008000800 */
[----:B------:R-:W-:Y:S01]  /*06d0*/  ISETP.GE.U32.AND P0, PT, R20, 0x8, PT ;  /* 0x000000081400780c */ /* 0x000fe20003f06070 */
[----:B-1----:R-:W-:-:S06]  /*06e0*/  ULOP3.LUT UR5, UR4, 0x7, URZ, 0xc0, !UPT ;  /* 0x0000000704057892 */ /* 0x002fcc000f8ec0ff */
[----:B------:R-:W-:-:S06]  /*06f0*/  ISETP.NE.AND P1, PT, RZ, UR5, PT ;  /* 0x00000005ff007c0c */ /* 0x000fcc000bf25270 */
[----:B------:R-:W-:Y:S07]  /*0700*/  @!P0 BRA `(.L_x_34) ;  /* 0x0000000000708947 */ /* 0x000fee0003800000 */
        /* <DEDUP_REMOVED lines=25> */
[----:B------:R-:W-:Y:S02]  /*08a0*/  VIADD R7, R7, 0x8 ;  /* 0x0000000807077836 */ /* 0x000fe40000000000 */
[----:B---3--:R-:W-:-:S05]  /*08b0*/  FMUL R19, R6, R6 ;  /* 0x0000000606137220 */ /* 0x008fca0000400000 */
[----:B------:R4:W-:Y:S02]  /*08c0*/  STG.E desc[UR6][R10.64+0xe00], R19 ;  /* 0x000e00130a007986 */ /* 0x0009e4000c101906 */
.L_x_34:
[----:B------:R-:W-:Y:S05]  /*08d0*/  @!P1 EXIT ;  /* 0x000000000000994d */ /* 0x000fea0003800000 */
[----:B------:R-:W-:Y:S02]  /*08e0*/  UISETP.GE.U32.AND UP0, UPT, UR5, 0x4, UPT ;  /* 0x000000040500788c */ /* 0x000fe4000bf06070 */
[----:B------:R-:W-:-:S06]  /*08f0*/  ULOP3.LUT UR4, UR4, 0x3, URZ, 0xc0, !UPT ;  /* 0x0000000304047892 */ /* 0x000fcc000f8ec0ff */
[----:B------:R-:W-:Y:S01]  /*0900*/  ISETP.NE.AND P0, PT, RZ, UR4, PT ;  /* 0x00000004ff007c0c */ /* 0x000fe2000bf05270 */
[----:B------:R-:W-:-:S12]  /*0910*/  BRA.U !UP0, `(.L_x_35) ;  /* 0x0000000108407547 */ /* 0x000fd8000b800000 */
[----:B0---4-:R-:W-:-:S05]  /*0920*/  LEA R11, R7, R0, 0x7 ;  /* 0x00000000070b7211 */ /* 0x011fca00078e38ff */
        /* <DEDUP_REMOVED lines=15> */
.L_x_35:
[----:B------:R-:W-:Y:S05]  /*0a20*/  @!P0 EXIT ;  /* 0x000000000000894d */ /* 0x000fea0003800000 */
[----:B01--4-:R-:W-:Y:S01]  /*0a30*/  LEA R11, R7, R0, 0x7 ;  /* 0x00000000070b7211 */ /* 0x013fe200078e38ff */
[----:B------:R-:W-:-:S12]  /*0a40*/  UIADD3 UR4, UPT, UPT, -UR4, URZ, URZ ;  /* 0x000000ff04047290 */ /* 0x000fd8000fffe1ff */
.L_x_36:
[----:B------:R-:W-:-:S06]  /*0a50*/  IMAD.WIDE R8, R11, 0x4, R2 ;  /* 0x000000040b087825 */ /* 0x000fcc00078e0202 */
[----:B------:R-:W2:Y:S01]  /*0a60*/  LDG.E R8, desc[UR6][R8.64] ;  /* 0x0000000608087981 */ /* 0x000ea2000c1e1900 */
[C---:B0-----:R-:W-:Y:S01]  /*0a70*/  IMAD.WIDE R6, R11.reuse, 0x4, R4 ;  /* 0x000000040b067825 */ /* 0x041fe200078e0204 */
[----:B------:R-:W-:Y:S01]  /*0a80*/  UIADD3 UR4, UPT, UPT, UR4, 0x1, URZ ;  /* 0x0000000104047890 */ /* 0x000fe2000fffe0ff */
[----:B------:R-:W-:-:S03]  /*0a90*/  IADD3 R11, PT, PT, R11, 0x80, RZ ;  /* 0x000000800b0b7810 */ /* 0x000fc60007ffe0ff */
[----:B------:R-:W-:Y:S01]  /*0aa0*/  UISETP.NE.AND UP0, UPT, UR4, URZ, UPT ;  /* 0x000000ff0400728c */ /* 0x000fe2000bf05270 */
[----:B--2---:R-:W-:-:S05]  /*0ab0*/  FMUL R13, R8, R8 ;  /* 0x00000008080d7220 */ /* 0x004fca0000400000 */
[----:B------:R0:W-:Y:S03]  /*0ac0*/  STG.E desc[UR6][R6.64], R13 ;  /* 0x0000000d06007986 */ /* 0x0001e6000c101906 */
[----:B------:R-:W-:Y:S05]  /*0ad0*/  BRA.U UP0, `(.L_x_36) ;  /* 0xfffffffd00dc7547 */ /* 0x000fea000b83ffff */
[----:B------:R-:W-:Y:S05]  /*0ae0*/  EXIT ;  /* 0x000000000000794d */ /* 0x000fea0003800000 */
.L_x_31:
[----:B------:R-:W-:-:S13]  /*0af0*/  ISETP.GE.AND P0, PT, R9, 0x1, PT ;  /* 0x000000010900780c */ /* 0x000fda0003f06270 */
[----:B------:R-:W-:Y:S05]  /*0b00*/  @!P0 EXIT ;  /* 0x000000000000894d */ /* 0x000fea0003800000 */
[C---:B------:R-:W-:Y:S01]  /*0b10*/  ISETP.GE.U32.AND P0, PT, R9.reuse, 0x8, PT ;  /* 0x000000080900780c */ /* 0x040fe20003f06070 */
[----:B------:R-:W-:Y:S01]  /*0b20*/  IMAD.MOV.U32 R7, RZ, RZ, RZ ;  /* 0x000000ffff077224 */ /* 0x000fe200078e00ff */
[----:B------:R-:W-:-:S11]  /*0b30*/  LOP3.LUT R20, R9, 0x7, RZ, 0xc0, !PT ;  /* 0x0000000709147812 */ /* 0x000fd600078ec0ff */
[----:B------:R-:W-:Y:S05]  /*0b40*/  @!P0 BRA `(.L_x_37) ;  /* 0x0000000000d08947 */ /* 0x000fea0003800000 */
[----:B------:R-:W-:Y:S02]  /*0b50*/  LOP3.LUT R7, R9, 0x7ffffff8, RZ, 0xc0, !PT ;  /* 0x7ffffff809077812 */ /* 0x000fe400078ec0ff */
[----:B------:R-:W-:-:S07]  /*0b60*/  MOV R12, RZ ;  /* 0x000000ff000c7202 */ /* 0x000fce0000000f00 */
.L_x_40:
[----:B0-----:R-:W-:-:S04]  /*0b70*/  LEA R13, R12, R0, 0x7 ;  /* 0x000000000c0d7211 */ /* 0x001fc800078e38ff */
        /* <DEDUP_REMOVED lines=10> */
[----:B------:R-:W-:Y:S01]  /*0c20*/  IADD3 R21, PT, PT, R13, 0x100, RZ ;  /* 0x000001000d157810 */ /* 0x000fe20007ffe0ff */
[----:B------:R-:W-:-:S03]  /*0c30*/  IMAD.WIDE R10, R11, 0x4, R4 ;  /* 0x000000040b0a7825 */ /* 0x000fc600078e0204 */
[----:B------:R-:W-:Y:S01]  /*0c40*/  ISETP.GE.AND P0, PT, R21, R6, PT ;  /* 0x000000061500720c */ /* 0x000fe20003f06270 */
[----:B------:R-:W-:Y:S02]  /*0c50*/  VIADD R21, R13, 0x180 ;  /* 0x000001800d157836 */ /* 0x000fe40000000000 */
[----:B--2---:R-:W-:-:S05]  /*0c60*/  @!P1 FMUL R15, R18, R18 ;  /* 0x00000012120f9220 */ /* 0x004fca0000400000 */
[----:B------:R1:W-:Y:S05]  /*0c70*/  @!P1 STG.E desc[UR6][R10.64], R15 ;  /* 0x0000000f0a009986 */ /* 0x0003ea000c101906 */
[----:B------:R-:W2:Y:S01]  /*0c80*/  @!P0 LDG.E R14, desc[UR6][R8.64+0x200] ;  /* 0x00020006080e8981 */ /* 0x000ea2000c1e1900 */
[----:B------:R-:W-:Y:S02]  /*0c90*/  ISETP.GE.AND P1, PT, R21, R6, PT ;  /* 0x000000061500720c */ /* 0x000fe40003f26270 */
[----:B0-----:R-:W-:Y:S01]  /*0ca0*/  IADD3 R17, PT, PT, R13, 0x200, RZ ;  /* 0x000002000d117810 */ /* 0x001fe20007ffe0ff */
[----:B--2---:R-:W-:-:S05]  /*0cb0*/  @!P0 FMUL R21, R14, R14 ;  /* 0x0000000e0e158220 */ /* 0x004fca0000400000 */
[----:B------:R-:W-:Y:S05]  /*0cc0*/  @!P0 STG.E desc[UR6][R10.64+0x200], R21 ;  /* 0x000200150a008986 */ /* 0x000fea000c101906 */
[----:B------:R-:W2:Y:S01]  /*0cd0*/  @!P1 LDG.E R14, desc[UR6][R8.64+0x400] ;  /* 0x00040006080e9981 */ /* 0x000ea2000c1e1900 */
[----:B------:R-:W-:Y:S02]  /*0ce0*/  ISETP.GE.AND P0, PT, R17, R6, PT ;  /* 0x000000061100720c */ /* 0x000fe40003f06270 */
[----:B-1----:R-:W-:Y:S01]  /*0cf0*/  IADD3 R15, PT, PT, R13, 0x280, RZ ;  /* 0x000002800d0f7810 */ /* 0x002fe20007ffe0ff */
[----:B--2---:R-:W-:-:S05]  /*0d00*/  @!P1 FMUL R17, R14, R14 ;  /* 0x0000000e0e119220 */ /* 0x004fca0000400000 */
[----:B------:R0:W-:Y:S05]  /*0d10*/  @!P1 STG.E desc[UR6][R10.64+0x400], R17 ;  /* 0x000400110a009986 */ /* 0x0001ea000c101906 */
[----:B------:R-:W2:Y:S01]  /*0d20*/  @!P0 LDG.E R14, desc[UR6][R8.64+0x600] ;  /* 0x00060006080e8981 */ /* 0x000ea2000c1e1900 */
[----:B------:R-:W-:Y:S02]  /*0d30*/  ISETP.GE.AND P1, PT, R15, R6, PT ;  /* 0x000000060f00720c */ /* 0x000fe40003f26270 */
[----:B------:R-:W-:Y:S01]  /*0d40*/  IADD3 R19, PT, PT, R13, 0x300, RZ ;  /* 0x000003000d137810 */ /* 0x000fe20007ffe0ff */
[----:B--2---:R-:W-:-:S05]  /*0d50*/  @!P0 FMUL R15, R14, R14 ;  /* 0x0000000e0e0f8220 */ /* 0x004fca0000400000 */
[----:B------:R1:W-:Y:S05]  /*0d60*/  @!P0 STG.E desc[UR6][R10.64+0x600], R15 ;  /* 0x0006000f0a008986 */ /* 0x0003ea000c101906 */
[----:B------:R-:W2:Y:S01]  /*0d70*/  @!P1 LDG.E R14, desc[UR6][R8.64+0x800] ;  /* 0x00080006080e9981 */ /* 0x000ea2000c1e1900 */
[----:B------:R-:W-:Y:S01]  /*0d80*/  ISETP.GE.AND P0, PT, R19, R6, PT ;  /* 0x000000061300720c */ /* 0x000fe20003f06270 */
[----:B--2---:R-:W-:-:S05]  /*0d90*/  @!P1 FMUL R19, R14, R14 ;  /* 0x0000000e0e139220 */ /* 0x004fca0000400000 */
[----:B------:R1:W-:Y:S07]  /*0da0*/  @!P1 STG.E desc[UR6][R10.64+0x800], R19 ;  /* 0x000800130a009986 */ /* 0x0003ee000c101906 */
[----:B------:R-:W0:Y:S01]  /*0db0*/  @!P0 LDG.E R14, desc[UR6][R8.64+0xa00] ;  /* 0x000a0006080e8981 */ /* 0x000e22000c1e1900 */
[----:B------:R-:W-:Y:S01]  /*0dc0*/  IADD3 R13, PT, PT, R13, 0x380, RZ ;  /* 0x000003800d0d7810 */ /* 0x000fe20007ffe0ff */
[----:B------:R-:W-:Y:S01]  /*0dd0*/  VIADD R12, R12, 0x8 ;  /* 0x000000080c0c7836 */ /* 0x000fe20000000000 */
[----:B------:R-:W-:Y:S04]  /*0de0*/  BSSY.RECONVERGENT B0, `(.L_x_38) ;  /* 0x0000009000007945 */ /* 0x000fe80003800200 */
[----:B------:R-:W-:Y:S01]  /*0df0*/  ISETP.NE.AND P1, PT, R12, R7, PT ;  /* 0x000000070c00720c */ /* 0x000fe20003f25270 */
[----:B0-----:R-:W-:-:S05]  /*0e00*/  @!P0 FMUL R17, R14, R14 ;  /* 0x0000000e0e118220 */ /* 0x001fca0000400000 */
[----:B------:R1:W-:Y:S01]  /*0e10*/  @!P0 STG.E desc[UR6][R10.64+0xa00], R17 ;  /* 0x000a00110a008986 */ /* 0x0003e2000c101906 */
[----:B------:R-:W-:-:S13]  /*0e20*/  ISETP.GE.AND P0, PT, R13, R6, PT ;  /* 0x000000060d00720c */ /* 0x000fda0003f06270 */
[----:B-1----:R-:W-:Y:S05]  /*0e30*/  @P0 BRA `(.L_x_39) ;  /* 0x00000000000c0947 */ /* 0x002fea0003800000 */
[----:B------:R-:W2:Y:S02]  /*0e40*/  LDG.E R8, desc[UR6][R8.64+0xc00] ;  /* 0x000c000608087981 */ /* 0x000ea4000c1e1900 */
[----:B--2---:R-:W-:-:S05]  /*0e50*/  FMUL R13, R8, R8 ;  /* 0x00000008080d7220 */ /* 0x004fca0000400000 */
[----:B------:R0:W-:Y:S02]  /*0e60*/  STG.E desc[UR6][R10.64+0xc00], R13 ;  /* 0x000c000d0a007986 */ /* 0x0001e4000c101906 */
.L_x_39:
[----:B------:R-:W-:Y:S05]  /*0e70*/  BSYNC.RECONVERGENT B0 ;  /* 0x0000000000007941 */ /* 0x000fea0003800200 */
.L_x_38:
[----:B------:R-:W-:Y:S05]  /*0e80*/  @P1 BRA `(.L_x_40) ;  /* 0xfffffffc00381947 */ /* 0x000fea000383ffff */
.L_x_37:
[----:B------:R-:W-:-:S13]  /*0e90*/  ISETP.NE.AND P0, PT, R20, RZ, PT ;  /* 0x000000ff1400720c */ /* 0x000fda0003f05270 */
[----:B------:R-:W-:Y:S05]  /*0ea0*/  @!P0 EXIT ;  /* 0x000000000000894d */ /* 0x000fea0003800000 */
[----:B------:R-:W1:Y:S01]  /*0eb0*/  LDC R8, c[0x0][0x384] ;  /* 0x0000e100ff087b82 */ /* 0x000e620000000800 */
[----:B------:R-:W-:Y:S02]  /*0ec0*/  ISETP.GE.U32.AND P1, PT, R20, 0x4, PT ;  /* 0x000000041400780c */ /* 0x000fe40003f26070 */
[----:B-1----:R-:W-:-:S04]  /*0ed0*/  LOP3.LUT R21, R8, 0x3, RZ, 0xc0, !PT ;  /* 0x0000000308157812 */ /* 0x002fc800078ec0ff */
[----:B------:R-:W-:-:S07]  /*0ee0*/  ISETP.NE.AND P0, PT, R21, RZ, PT ;  /* 0x000000ff1500720c */ /* 0x000fce0003f05270 */
[----:B------:R-:W-:Y:S06]  /*0ef0*/  @!P1 BRA `(.L_x_41) ;  /* 0x0000000000749947 */ /* 0x000fec0003800000 */
[----:B------:R-:W-:-:S04]  /*0f00*/  LEA R19, R7, R0, 0x7 ;  /* 0x0000000007137211 */ /* 0x000fc800078e38ff */
[----:B------:R-:W-:-:S13]  /*0f10*/  ISETP.GE.AND P2, PT, R19, R6, PT ;  /* 0x000000061300720c */ /* 0x000fda0003f46270 */
[----:B0-----:R-:W-:-:S06]  /*0f20*/  @!P2 IMAD.WIDE R10, R19, 0x4, R2 ;  /* 0x00000004130aa825 */ /* 0x001fcc00078e0202 */
        /* <DEDUP_REMOVED lines=8> */
[----:B------:R-:W-:Y:S01]  /*0fb0*/  IADD3 R25, PT, PT, R19, 0x100, RZ ;  /* 0x0000010013197810 */ /* 0x000fe20007ffe0ff */
        /* <DEDUP_REMOVED lines=13> */
[----:B------:R-:W-:-:S04]  /*1090*/  @!P1 IMAD.WIDE R18, R19, 0x4, R4 ;  /* 0x0000000413129825 */ /* 0x000fc800078e0204 */
[----:B------:R-:W-:Y:S02]  /*10a0*/  VIADD R7, R7, 0x4 ;  /* 0x0000000407077836 */ /* 0x000fe40000000000 */
[----:B--2---:R-:W-:-:S05]  /*10b0*/  @!P1 FMUL R25, R14, R14 ;  /* 0x0000000e0e199220 */ /* 0x004fca0000400000 */
[----:B------:R1:W-:Y:S02]  /*10c0*/  @!P1 STG.E desc[UR6][R18.64], R25 ;  /* 0x0000001912009986 */ /* 0x0003e4000c101906 */
.L_x_41:
[----:B------:R-:W-:Y:S05]  /*10d0*/  @!P0 EXIT ;  /* 0x000000000000894d */ /* 0x000fea0003800000 */
[----:B------:R-:W-:Y:S02]  /*10e0*/  ISETP.NE.AND P1, PT, R21, 0x1, PT ;  /* 0x000000011500780c */ /* 0x000fe40003f25270 */
[----:B------:R-:W-:-:S04]  /*10f0*/  LOP3.LUT R8, R8, 0x1, RZ, 0xc0, !PT ;  /* 0x0000000108087812 */ /* 0x000fc800078ec0ff */
[----:B------:R-:W-:-:S07]  /*1100*/  ISETP.NE.U32.AND P0, PT, R8, 0x1, PT ;  /* 0x000000010800780c */ /* 0x000fce0003f05070 */
[----:B------:R-:W-:Y:S06]  /*1110*/  @!P1 BRA `(.L_x_42) ;  /* 0x00000000003c9947 */ /* 0x000fec0003800000 */
[----:B0-----:R-:W-:-:S04]  /*1120*/  LEA R11, R7, R0, 0x7 ;  /* 0x00000000070b7211 */ /* 0x001fc800078e38ff */
[----:B------:R-:W-:-:S13]  /*1130*/  ISETP.GE.AND P1, PT, R11, R6, PT ;  /* 0x000000060b00720c */ /* 0x000fda0003f26270 */
[----:B-1----:R-:W-:-:S06]  /*1140*/  @!P1 IMAD.WIDE R8, R11, 0x4, R2 ;  /* 0x000000040b089825 */ /* 0x002fcc00078e0202 */
[----:B------:R-:W2:Y:S01]  /*1150*/  @!P1 LDG.E R8, desc[UR6][R8.64] ;  /* 0x0000000608089981 */ /* 0x000ea2000c1e1900 */
[C---:B------:R-:W-:Y:S01]  /*1160*/  IADD3 R15, PT, PT, R11.reuse, 0x80, RZ ;  /* 0x000000800b0f7810 */ /* 0x040fe20007ffe0ff */
[----:B------:R-:W-:-:S03]  /*1170*/  @!P1 IMAD.WIDE R10, R11, 0x4, R4 ;  /* 0x000000040b0a9825 */ /* 0x000fc600078e0204 */
[----:B------:R-:W-:-:S13]  /*1180*/  ISETP.GE.AND P2, PT, R15, R6, PT ;  /* 0x000000060f00720c */ /* 0x000fda0003f46270 */
[----:B------:R-:W-:-:S04]  /*1190*/  @!P2 IMAD.WIDE R12, R15, 0x4, R2 ;  /* 0x000000040f0ca825 */ /* 0x000fc800078e0202 */
[----:B--2---:R-:W-:-:S05]  /*11a0*/  @!P1 FMUL R17, R8, R8 ;  /* 0x0000000808119220 */ /* 0x004fca0000400000 */
[----:B------:R2:W-:Y:S04]  /*11b0*/  @!P1 STG.E desc[UR6][R10.64], R17 ;  /* 0x000000110a009986 */ /* 0x0005e8000c101906 */
[----:B------:R-:W3:Y:S01]  /*11c0*/  @!P2 LDG.E R12, desc[UR6][R12.64] ;  /* 0x000000060c0ca981 */ /* 0x000ee2000c1e1900 */
[----:B------:R-:W-:Y:S01]  /*11d0*/  @!P2 IMAD.WIDE R14, R15, 0x4, R4 ;  /* 0x000000040f0ea825 */ /* 0x000fe200078e0204 */
[----:B------:R-:W-:-:S03]  /*11e0*/  IADD3 R7, PT, PT, R7, 0x2, RZ ;  /* 0x0000000207077810 */ /* 0x000fc60007ffe0ff */
[----:B---3--:R-:W-:-:S05]  /*11f0*/  @!P2 FMUL R19, R12, R12 ;  /* 0x0000000c0c13a220 */ /* 0x008fca0000400000 */
[----:B------:R2:W-:Y:S02]  /*1200*/  @!P2 STG.E desc[UR6][R14.64], R19 ;  /* 0x000000130e00a986 */ /* 0x0005e4000c101906 */
.L_x_42:
[----:B------:R-:W-:Y:S05]  /*1210*/  @P0 EXIT ;  /* 0x000000000000094d */ /* 0x000fea0003800000 */
[----:B------:R-:W-:-:S04]  /*1220*/  LEA R7, R7, R0, 0x7 ;  /* 0x0000000007077211 */ /* 0x000fc800078e38ff */
[----:B------:R-:W-:-:S13]  /*1230*/  ISETP.GE.AND P0, PT, R7, R6, PT ;  /* 0x000000060700720c */ /* 0x000fda0003f06270 */
[----:B------:R-:W-:Y:S05]  /*1240*/  @P0 EXIT ;  /* 0x000000000000094d */ /* 0x000fea0003800000 */
[----:B------:R-:W-:-:S06]  /*1250*/  IMAD.WIDE R2, R7, 0x4, R2 ;  /* 0x0000000407027825 */ /* 0x000fcc00078e0202 */
[----:B------:R-:W3:Y:S01]  /*1260*/  LDG.E R2, desc[UR6][R2.64] ;  /* 0x0000000602027981 */ /* 0x000ee2000c1e1900 */
[----:B------:R-:W-:-:S04]  /*1270*/  IMAD.WIDE R4, R7, 0x4, R4 ;  /* 0x0000000407047825 */ /* 0x000fc800078e0204 */
[----:B---3--:R-:W-:-:S05]  /*1280*/  FMUL R7, R2, R2 ;  /* 0x0000000202077220 */ /* 0x008fca0000400000 */
[----:B------:R-:W-:Y:S01]  /*1290*/  STG.E desc[UR6][R4.64], R7 ;  /* 0x0000000704007986 */ /* 0x000fe2000c101906 */
[----:B------:R-:W-:Y:S05]  /*12a0*/  EXIT ;  /* 0x000000000000794d */ /* 0x000fea0003800000 */
.L_x_43:
        /* <DEDUP_REMOVED lines=13> */
.L_x_46:


//--------------------- .text._ZN3cub18CUB_300001_SM_10006detail11EmptyKernelIvEEvv --------------------------
	.section	.text._ZN3cub18CUB_300001_SM_10006detail11EmptyKernelIvEEvv,"ax",@progbits
	.align	128
        .global         _ZN3cub18CUB_300001_SM_10006detail11EmptyKernelIvEEvv
        .type           _ZN3cub18CUB_300001_SM_10006detail11EmptyKernelIvEEvv,@function
        .size           _ZN3cub18CUB_300001_SM_10006detail11EmptyKernelIvEEvv,(.L_x_47 - _ZN3cub18CUB_300001_SM_10006detail11EmptyKernelIvEEvv)
        .other          _ZN3cub18CUB_300001_SM_10006detail11EmptyKernelIvEEvv,@"STO_CUDA_ENTRY STV_DEFAULT"
_ZN3cub18CUB_300001_SM_10006detail11EmptyKernelIvEEvv:
.text._ZN3cub18CUB_300001_SM_10006detail11EmptyKernelIvEEvv:
[----:B------:R-:W-:Y:S01]  /*0000*/  LDC R1, c[0x0][0x37c] ;  /* 0x0000df00ff017b82 */ /* 0x000fe20000000800 */
[----:B------:R-:W-:Y:S05]  /*0010*/  EXIT ;  /* 0x000000000000794d */ /* 0x000fea0003800000 */
.L_x_44:
        /* <DEDUP_REMOVED lines=14> */
.L_x_47:


//--------------------- .nv.shared.reserved.0     --------------------------
	.section	.nv.shared.reserved.0,"aw",@nobits
	.weak		__nv_reservedSMEM_offset_0_alias
	.size		__nv_reservedSMEM_offset_0_alias, 0, 64
	.other		__nv_reservedSMEM_offset_0_alias,@"STO_CUDA_RESERVED_SHARED STV_DEFAULT"
__nv_reservedSMEM_offset_0_alias:
	.zero		0
	.zero		64


//--------------------- .nv.global                --------------------------
	.section	.nv.global,"aw",@nobits
.nv.global:
	.type		_ZN30_INTERNAL_76a6fcab_4_k_cu_main6thrust24THRUST_300001_SM_1000_NS3seqE,@object
	.size		_ZN30_INTERNAL_76a6fcab_4_k_cu_main6thrust24THRUST_300001_SM_1000_NS3seqE,(_ZN30_INTERNAL_76a6fcab_4_k_cu_main4cuda3std3__48in_placeE - _ZN30_INTERNAL_76a6fcab_4_k_cu_main6thrust24THRUST_300001_SM_1000_NS3seqE)
_ZN30_INTERNAL_76a6fcab_4_k_cu_main6thrust24THRUST_300001_SM_1000_NS3seqE:
	.zero		1
	.type		_ZN30_INTERNAL_76a6fcab_4_k_cu_main4cuda3std3__48in_placeE,@object
	.size		_ZN30_INTERNAL_76a6fcab_4_k_cu_main4cuda3std3__48in_placeE,(_ZN30_INTERNAL_76a6fcab_4_k_cu_main4cuda3std6ranges3__45__cpo4sizeE - _ZN30_INTERNAL_76a6fcab_4_k_cu_main4cuda3std3__48in_placeE)
_ZN30_INTERNAL_76a6fcab_4_k_cu_main4cuda3std3__48in_placeE:
	.zero		1
	.type		_ZN30_INTERNAL_76a6fcab_4_k_cu_main4cuda3std6ranges3__45__cpo4sizeE,@object
	.size		_ZN30_INTERNAL_76a6fcab_4_k_cu_main4cuda3std6ranges3__45__cpo4sizeE,(_ZN30_INTERNAL_76a6fcab_4_k_cu_main6thrust24THRUST_300001_SM_1000_NS12placeholders2_3E - _ZN30_INTERNAL_76a6fcab_4_k_cu_main4cuda3std6ranges3__45__cpo4sizeE)
_ZN30_INTERNAL_76a6fcab_4_k_cu_main4cuda3std6ranges3__45__cpo4sizeE:
	.zero		1
	.type		_ZN30_INTERNAL_76a6fcab_4_k_cu_main6thrust24THRUST_300001_SM_1000_NS12placeholders2_3E,@object
	.size		_ZN30_INTERNAL_76a6fcab_4_k_cu_main6thrust24THRUST_300001_SM_1000_NS12placeholders2_3E,(_ZN30_INTERNAL_76a6fcab_4_k_cu_main4cuda3std3__45__cpo6cbeginE - _ZN30_INTERNAL_76a6fcab_4_k_cu_main6thrust24THRUST_300001_SM_1000_NS12placeholders2_3E)
_ZN30_INTERNAL_76a6fcab_4_k_cu_main6thrust24THRUST_300001_SM_1000_NS12placeholders2_3E:
	.zero		1
	.type		_ZN30_INTERNAL_76a6fcab_4_k_cu_main4cuda3std3__45__cpo6cbeginE,@object
	.size		_ZN30_INTERNAL_76a6fcab_4_k_cu_main4cuda3std3__45__cpo6cbeginE,(_ZN30_INTERNAL_76a6fcab_4_k_cu_main4cuda3std6ranges3__45__cpo6cbeginE - _ZN30_INTERNAL_76a6fcab_4_k_cu_main4cuda3std3__45__cpo6cbeginE)
_ZN30_INTERNAL_76a6fcab_4_k_cu_main4cuda3std3__45__cpo6cbeginE:
	.zero		1
	.type		_ZN30_INTERNAL_76a6fcab_4_k_cu_main4cuda3std6ranges3__45__cpo6cbeginE,@object
	.size		_ZN30_INTERNAL_76a6fcab_4_k_cu_main4cuda3std6ranges3__45__cpo6cbeginE,(_ZN30_INTERNAL_76a6fcab_4_k_cu_main6thrust24THRUST_300001_SM_1000_NS12placeholders2_7E - _ZN30_INTERNAL_76a6fcab_4_k_cu_main4cuda3std6ranges3__45__cpo6cbeginE)
_ZN30_INTERNAL_76a6fcab_4_k_cu_main4cuda3std6ranges3__45__cpo6cbeginE:
	.zero		1
	.type		_ZN30_INTERNAL_76a6fcab_4_k_cu_main6thrust24THRUST_300001_SM_1000_NS12placeholders2_7E,@object
	.size		_ZN30_INTERNAL_76a6fcab_4_k_cu_main6thrust24THRUST_300001_SM_1000_NS12placeholders2_7E,(_ZN30_INTERNAL_76a6fcab_4_k_cu_main4cuda3std3__45__cpo7crbeginE - _ZN30_INTERNAL_76a6fcab_4_k_cu_main6thrust24THRUST_300001_SM_1000_NS12placeholders2_7E)
_ZN30_INTERNAL_76a6fcab_4_k_cu_main6thrust24THRUST_300001_SM_1000_NS12placeholders2_7E:
	.zero		1
	.type		_ZN30_INTERNAL_76a6fcab_4_k_cu_main4cuda3std3__45__cpo7crbeginE,@object
	.size		_ZN30_INTERNAL_76a6fcab_4_k_cu_main4cuda3std3__45__cpo7crbeginE,(_ZN30_INTERNAL_76a6fcab_4_k_cu_main4cuda3std6ranges3__45__cpo4nextE - _ZN30_INTERNAL_76a6fcab_4_k_cu_main4cuda3std3__45__cpo7crbeginE)
_ZN30_INTERNAL_76a6fcab_4_k_cu_main4cuda3std3__45__cpo7crbeginE:
	.zero		1
	.type		_ZN30_INTERNAL_76a6fcab_4_k_cu_main4cuda3std6ranges3__45__cpo4nextE,@object
	.size		_ZN30_INTERNAL_76a6fcab_4_k_cu_main4cuda3std6ranges3__45__cpo4nextE,(_ZN30_INTERNAL_76a6fcab_4_k_cu_main4cuda3std6ranges3__45__cpo4swapE - _ZN30_INTERNAL_76a6fcab_4_k_cu_main4cuda3std6ranges3__45__cpo4nextE)
_ZN30_INTERNAL_76a6fcab_4_k_cu_main4cuda3std6ranges3__45__cpo4nextE:
	.zero		1
	.type		_ZN30_INTERNAL_76a6fcab_4_k_cu_main4cuda3std6ranges3__45__cpo4swapE,@object
	.size		_ZN30_INTERNAL_76a6fcab_4_k_cu_main4cuda3std6ranges3__45__cpo4swapE,(_ZN30_INTERNAL_76a6fcab_4_k_cu_main6thrust24THRUST_300001_SM_1000_NS8cuda_cub10par_nosyncE - _ZN30_INTERNAL_76a6fcab_4_k_cu_main4cuda3std6ranges3__45__cpo4swapE)
_ZN30_INTERNAL_76a6fcab_4_k_cu_main4cuda3std6ranges3__45__cpo4swapE:
	.zero		1
	.type		_ZN30_INTERNAL_76a6fcab_4_k_cu_main6thrust24THRUST_300001_SM_1000_NS8cuda_cub10par_nosyncE,@object
	.size		_ZN30_INTERNAL_76a6fcab_4_k_cu_main6thrust24THRUST_300001_SM_1000_NS8cuda_cub10par_nosyncE,(_ZN30_INTERNAL_76a6fcab_4_k_cu_main6thrust24THRUST_300001_SM_1000_NS12placeholders2_9E - _ZN30_INTERNAL_76a6fcab_4_k_cu_main6thrust24THRUST_300001_SM_1000_NS8cuda_cub10par_nosyncE)
_ZN30_INTERNAL_76a6fcab_4_k_cu_main6thrust24THRUST_300001_SM_1000_NS8cuda_cub10par_nosyncE:
	.zero		1
	.type		_ZN30_INTERNAL_76a6fcab_4_k_cu_main6thrust24THRUST_300001_SM_1000_NS12placeholders2_9E,@object
	.size		_ZN30_INTERNAL_76a6fcab_4_k_cu_main6thrust24THRUST_300001_SM_1000_NS12placeholders2_9E,(_ZN30_INTERNAL_76a6fcab_4_k_cu_main4cuda3std3__432_GLOBAL__N__76a6fcab_4_k_cu_main6ignoreE - _ZN30_INTERNAL_76a6fcab_4_k_cu_main6thrust24THRUST_300001_SM_1000_NS12placeholders2_9E)
_ZN30_INTERNAL_76a6fcab_4_k_cu_main6thrust24THRUST_300001_SM_1000_NS12placeholders2_9E:
	.zero		1
	.type		_ZN30_INTERNAL_76a6fcab_4_k_cu_main4cuda3std3__432_GLOBAL__N__76a6fcab_4_k_cu_main6ignoreE,@object
	.size		_ZN30_INTERNAL_76a6fcab_4_k_cu_main4cuda3std3__432_GLOBAL__N__76a6fcab_4_k_cu_main6ignoreE,(_ZN30_INTERNAL_76a6fcab_4_k_cu_main4cuda3std6ranges3__45__cpo4dataE - _ZN30_INTERNAL_76a6fcab_4_k_cu_main4cuda3std3__432_GLOBAL__N__76a6fcab_4_k_cu_main6ignoreE)
_ZN30_INTERNAL_76a6fcab_4_k_cu_main4cuda3std3__432_GLOBAL__N__76a6fcab_4_k_cu_main6ignoreE:
	.zero		1
	.type		_ZN30_INTERNAL_76a6fcab_4_k_cu_main4cuda3std6ranges3__45__cpo4dataE,@object
	.size		_ZN30_INTERNAL_76a6fcab_4_k_cu_main4cuda3std6ranges3__45__cpo4dataE,(_ZN30_INTERNAL_76a6fcab_4_k_cu_main6thrust24THRUST_300001_SM_1000_NS12placeholders2_1E - _ZN30_INTERNAL_76a6fcab_4_k_cu_main4cuda3std6ranges3__45__cpo4dataE)
_ZN30_INTERNAL_76a6fcab_4_k_cu_main4cuda3std6ranges3__45__cpo4dataE:
	.zero		1
	.type		_ZN30_INTERNAL_76a6fcab_4_k_cu_main6thrust24THRUST_300001_SM_1000_NS12placeholders2_1E,@object
	.size		_ZN30_INTERNAL_76a6fcab_4_k_cu_main6thrust24THRUST_300001_SM_1000_NS12placeholders2_1E,(_ZN30_INTERNAL_76a6fcab_4_k_cu_main4cuda3std3__45__cpo5beginE - _ZN30_INTERNAL_76a6fcab_4_k_cu_main6thrust24THRUST_300001_SM_1000_NS12placeholders2_1E)
_ZN30_INTERNAL_76a6fcab_4_k_cu_main6thrust24THRUST_300001_SM_1000_NS12placeholders2_1E:
	.zero		1
	.type		_ZN30_INTERNAL_76a6fcab_4_k_cu_main4cuda3std3__45__cpo5beginE,@object
	.size		_ZN30_INTERNAL_76a6fcab_4_k_cu_main4cuda3std3__45__cpo5beginE,(_ZN30_INTERNAL_76a6fcab_4_k_cu_main4cuda3std6ranges3__45__cpo5beginE - _ZN30_INTERNAL_76a6fcab_4_k_cu_main4cuda3std3__45__cpo5beginE)
_ZN30_INTERNAL_76a6fcab_4_k_cu_main4cuda3std3__45__cpo5beginE:
	.zero		1
	.type		_ZN30_INTERNAL_76a6fcab_4_k_cu_main4cuda3std6ranges3__45__cpo5beginE,@object
	.size		_ZN30_INTERNAL_76a6fcab_4_k_cu_main4cuda3std6ranges3__45__cpo5beginE,(_ZN30_INTERNAL_76a6fcab_4_k_cu_main6thrust24THRUST_300001_SM_1000_NS12placeholders2_5E - _ZN30_INTERNAL_76a6fcab_4_k_cu_main4cuda3std6ranges3__45__cpo5beginE)
_ZN30_INTERNAL_76a6fcab_4_k_cu_main4cuda3std6ranges3__45__cpo5beginE:
	.zero		1
	.type		_ZN30_INTERNAL_76a6fcab_4_k_cu_main6thrust24THRUST_300001_SM_1000_NS12placeholders2_5E,@object
	.size		_ZN30_INTERNAL_76a6fcab_4_k_cu_main6thrust24THRUST_300001_SM_1000_NS12placeholders2_5E,(_ZN30_INTERNAL_76a6fcab_4_k_cu_main4cuda3std3__45__cpo6rbeginE - _ZN30_INTERNAL_76a6fcab_4_k_cu_main6thrust24THRUST_300001_SM_1000_NS12placeholders2_5E)
_ZN30_INTERNAL_76a6fcab_4_k_cu_main6thrust24THRUST_300001_SM_1000_NS12placeholders2_5E:
	.zero		1
	.type		_ZN30_INTERNAL_76a6fcab_4_k_cu_main4cuda3std3__45__cpo6rbeginE,@object
	.size		_ZN30_INTERNAL_76a6fcab_4_k_cu_main4cuda3std3__45__cpo6rbeginE,(_ZN30_INTERNAL_76a6fcab_4_k_cu_main4cuda3std6ranges3__45__cpo7advanceE - _ZN30_INTERNAL_76a6fcab_4_k_cu_main4cuda3std3__45__cpo6rbeginE)
_ZN30_INTERNAL_76a6fcab_4_k_cu_main4cuda3std3__45__cpo6rbeginE:
	.zero		1
	.type		_ZN30_INTERNAL_76a6fcab_4_k_cu_main4cuda3std6ranges3__45__cpo7advanceE,@object
	.size		_ZN30_INTERNAL_76a6fcab_4_k_cu_main4cuda3std6ranges3__45__cpo7advanceE,(_ZN30_INTERNAL_76a6fcab_4_k_cu_main4cuda3std3__47nulloptE - _ZN30_INTERNAL_76a6fcab_4_k_cu_main4cuda3std6ranges3__45__cpo7advanceE)
_ZN30_INTERNAL_76a6fcab_4_k_cu_main4cuda3std6ranges3__45__cpo7advanceE:
	.zero		1
	.type		_ZN30_INTERNAL_76a6fcab_4_k_cu_main4cuda3std3__47nulloptE,@object
	.size		_ZN30_INTERNAL_76a6fcab_4_k_cu_main4cuda3std3__47nulloptE,(_ZN30_INTERNAL_76a6fcab_4_k_cu_main4cuda3std6ranges3__45__cpo8distanceE - _ZN30_INTERNAL_76a6fcab_4_k_cu_main4cuda3std3__47nulloptE)
_ZN30_INTERNAL_76a6fcab_4_k_cu_main4cuda3std3__47nulloptE:
	.zero		1
	.type		_ZN30_INTERNAL_76a6fcab_4_k_cu_main4cuda3std6ranges3__45__cpo8distanceE,@object
	.size		_ZN30_INTERNAL_76a6fcab_4_k_cu_main4cuda3std6ranges3__45__cpo8distanceE,(_ZN30_INTERNAL_76a6fcab_4_k_cu_main6thrust24THRUST_300001_SM_1000_NS12placeholders3_10E - _ZN30_INTERNAL_76a6fcab_4_k_cu_main4cuda3std6ranges3__45__cpo8distanceE)
_ZN30_INTERNAL_76a6fcab_4_k_cu_main4cuda3std6ranges3__45__cpo8distanceE:
	.zero		1
	.type		_ZN30_INTERNAL_76a6fcab_4_k_cu_main6thrust24THRUST_300001_SM_1000_NS12placeholders3_10E,@object
	.size		_ZN30_INTERNAL_76a6fcab_4_k_cu_main6thrust24THRUST_300001_SM_1000_NS12placeholders3_10E,(_ZN30_INTERNAL_76a6fcab_4_k_cu_main4cuda3std3__419piecewise_constructE - _ZN30_INTERNAL_76a6fcab_4_k_cu_main6thrust24THRUST_300001_SM_1000_NS12placeholders3_10E)
_ZN30_INTERNAL_76a6fcab_4_k_cu_main6thrust24THRUST_300001_SM_1000_NS12placeholders3_10E:
	.zero		1
	.type		_ZN30_INTERNAL_76a6fcab_4_k_cu_main4cuda3std3__419piecewise_constructE,@object
	.size		_ZN30_INTERNAL_76a6fcab_4_k_cu_main4cuda3std3__419piecewise_constructE,(_ZN30_INTERNAL_76a6fcab_4_k_cu_main4cuda3std6ranges3__45__cpo5cdataE - _ZN30_INTERNAL_76a6fcab_4_k_cu_main4cuda3std3__419piecewise_constructE)
_ZN30_INTERNAL_76a6fcab_4_k_cu_main4cuda3std3__419piecewise_constructE:
	.zero		1
	.type		_ZN30_INTERNAL_76a6fcab_4_k_cu_main4cuda3std6ranges3__45__cpo5cdataE,@object
	.size		_ZN30_INTERNAL_76a6fcab_4_k_cu_main4cuda3std6ranges3__45__cpo5cdataE,(_ZN30_INTERNAL_76a6fcab_4_k_cu_main6thrust24THRUST_300001_SM_1000_NS12placeholders2_2E - _ZN30_INTERNAL_76a6fcab_4_k_cu_main4cuda3std6ranges3__45__cpo5cdataE)
_ZN30_INTERNAL_76a6fcab_4_k_cu_main4cuda3std6ranges3__45__cpo5cdataE:
	.zero		1
	.type		_ZN30_INTERNAL_76a6fcab_4_k_cu_main6thrust24THRUST_300001_SM_1000_NS12placeholders2_2E,@object
	.size		_ZN30_INTERNAL_76a6fcab_4_k_cu_main6thrust24THRUST_300001_SM_1000_NS12placeholders2_2E,(_ZN30_INTERNAL_76a6fcab_4_k_cu_main4cuda3std3__45__cpo3endE - _ZN30_INTERNAL_76a6fcab_4_k_cu_main6thrust24THRUST_300001_SM_1000_NS12placeholders2_2E)
_ZN30_INTERNAL_76a6fcab_4_k_cu_main6thrust24THRUST_300001_SM_1000_NS12placeholders2_2E:
	.zero		1
	.type		_ZN30_INTERNAL_76a6fcab_4_k_cu_main4cuda3std3__45__cpo3endE,@object
	.size		_ZN30_INTERNAL_76a6fcab_4_k_cu_main4cuda3std3__45__cpo3endE,(_ZN30_INTERNAL_76a6fcab_4_k_cu_main4cuda3std6ranges3__45__cpo3endE - _ZN30_INTERNAL_76a6fcab_4_k_cu_main4cuda3std3__45__cpo3endE)
_ZN30_INTERNAL_76a6fcab_4_k_cu_main4cuda3std3__45__cpo3endE:
	.zero		1
	.type		_ZN30_INTERNAL_76a6fcab_4_k_cu_main4cuda3std6ranges3__45__cpo3endE,@object
	.size		_ZN30_INTERNAL_76a6fcab_4_k_cu_main4cuda3std6ranges3__45__cpo3endE,(_ZN30_INTERNAL_76a6fcab_4_k_cu_main6thrust24THRUST_300001_SM_1000_NS12placeholders2_6E - _ZN30_INTERNAL_76a6fcab_4_k_cu_main4cuda3std6ranges3__45__cpo3endE)
_ZN30_INTERNAL_76a6fcab_4_k_cu_main4cuda3std6ranges3__45__cpo3endE:
	.zero		1
	.type		_ZN30_INTERNAL_76a6fcab_4_k_cu_main6thrust24THRUST_300001_SM_1000_NS12placeholders2_6E,@object
	.size		_ZN30_INTERNAL_76a6fcab_4_k_cu_main6thrust24THRUST_300001_SM_1000_NS12placeholders2_6E,(_ZN30_INTERNAL_76a6fcab_4_k_cu_main4cuda3std3__45__cpo4rendE - _ZN30_INTERNAL_76a6fcab_4_k_cu_main6thrust24THRUST_300001_SM_1000_NS12placeholders2_6E)
_ZN30_INTERNAL_76a6fcab_4_k_cu_main6thrust24THRUST_300001_SM_1000_NS12placeholders2_6E:
	.zero		1
	.type		_ZN30_INTERNAL_76a6fcab_4_k_cu_main4cuda3std3__45__cpo4rendE,@object
	.size		_ZN30_INTERNAL_76a6fcab_4_k_cu_main4cuda3std3__45__cpo4rendE,(_ZN30_INTERNAL_76a6fcab_4_k_cu_main4cuda3std6ranges3__45__cpo9iter_swapE - _ZN30_INTERNAL_76a6fcab_4_k_cu_main4cuda3std3__45__cpo4rendE)
_ZN30_INTERNAL_76a6fcab_4_k_cu_main4cuda3std3__45__cpo4rendE:
	.zero		1
	.type		_ZN30_INTERNAL_76a6fcab_4_k_cu_main4cuda3std6ranges3__45__cpo9iter_swapE,@object
	.size		_ZN30_INTERNAL_76a6fcab_4_k_cu_main4cuda3std6ranges3__45__cpo9iter_swapE,(_ZN30_INTERNAL_76a6fcab_4_k_cu_main4cuda3std3__48unexpectE - _ZN30_INTERNAL_76a6fcab_4_k_cu_main4cuda3std6ranges3__45__cpo9iter_swapE)
_ZN30_INTERNAL_76a6fcab_4_k_cu_main4cuda3std6ranges3__45__cpo9iter_swapE:
	.zero		1
	.type		_ZN30_INTERNAL_76a6fcab_4_k_cu_main4cuda3std3__48unexpectE,@object
	.size		_ZN30_INTERNAL_76a6fcab_4_k_cu_main4cuda3std3__48unexpectE,(_ZN30_INTERNAL_76a6fcab_4_k_cu_main6thrust24THRUST_300001_SM_1000_NS8cuda_cub3parE - _ZN30_INTERNAL_76a6fcab_4_k_cu_main4cuda3std3__48unexpectE)
_ZN30_INTERNAL_76a6fcab_4_k_cu_main4cuda3std3__48unexpectE:
	.zero		1
	.type		_ZN30_INTERNAL_76a6fcab_4_k_cu_main6thrust24THRUST_300001_SM_1000_NS8cuda_cub3parE,@object
	.size		_ZN30_INTERNAL_76a6fcab_4_k_cu_main6thrust24THRUST_300001_SM_1000_NS8cuda_cub3parE,(_ZN30_INTERNAL_76a6fcab_4_k_cu_main6thrust24THRUST_300001_SM_1000_NS12placeholders2_4E - _ZN30_INTERNAL_76a6fcab_4_k_cu_main6thrust24THRUST_300001_SM_1000_NS8cuda_cub3parE)
_ZN30_INTERNAL_76a6fcab_4_k_cu_main6thrust24THRUST_300001_SM_1000_NS8cuda_cub3parE:
	.zero		1
	.type		_ZN30_INTERNAL_76a6fcab_4_k_cu_main6thrust24THRUST_300001_SM_1000_NS12placeholders2_4E,@object
	.size		_ZN30_INTERNAL_76a6fcab_4_k_cu_main6thrust24THRUST_300001_SM_1000_NS12placeholders2_4E,(_ZN30_INTERNAL_76a6fcab_4_k_cu_main4cuda3std3__45__cpo4cendE - _ZN30_INTERNAL_76a6fcab_4_k_cu_main6thrust24THRUST_300001_SM_1000_NS12placeholders2_4E)
_ZN30_INTERNAL_76a6fcab_4_k_cu_main6thrust24THRUST_300001_SM_1000_NS12placeholders2_4E:
	.zero		1
	.type		_ZN30_INTERNAL_76a6fcab_4_k_cu_main4cuda3std3__45__cpo4cendE,@object
	.size		_ZN30_INTERNAL_76a6fcab_4_k_cu_main4cuda3std3__45__cpo4cendE,(_ZN30_INTERNAL_76a6fcab_4_k_cu_main4cuda3std6ranges3__45__cpo4cendE - _ZN30_INTERNAL_76a6fcab_4_k_cu_main4cuda3std3__45__cpo4cendE)
_ZN30_INTERNAL_76a6fcab_4_k_cu_main4cuda3std3__45__cpo4cendE:
	.zero		1
	.type		_ZN30_INTERNAL_76a6fcab_4_k_cu_main4cuda3std6ranges3__45__cpo4cendE,@object
	.size		_ZN30_INTERNAL_76a6fcab_4_k_cu_main4cuda3std6ranges3__45__cpo4cendE,(_ZN30_INTERNAL_76a6fcab_4_k_cu_main4cuda3std3__420unreachable_sentinelE - _ZN30_INTERNAL_76a6fcab_4_k_cu_main4cuda3std6ranges3__45__cpo4cendE)
_ZN30_INTERNAL_76a6fcab_4_k_cu_main4cuda3std6ranges3__45__cpo4cendE:
	.zero		1
	.type		_ZN30_INTERNAL_76a6fcab_4_k_cu_main4cuda3std3__420unreachable_sentinelE,@object
	.size		_ZN30_INTERNAL_76a6fcab_4_k_cu_main4cuda3std3__420unreachable_sentinelE,(_ZN30_INTERNAL_76a6fcab_4_k_cu_main4cuda3std6ranges3__45__cpo5ssizeE - _ZN30_INTERNAL_76a6fcab_4_k_cu_main4cuda3std3__420unreachable_sentinelE)
_ZN30_INTERNAL_76a6fcab_4_k_cu_main4cuda3std3__420unreachable_sentinelE:
	.zero		1
	.type		_ZN30_INTERNAL_76a6fcab_4_k_cu_main4cuda3std6ranges3__45__cpo5ssizeE,@object
	.size		_ZN30_INTERNAL_76a6fcab_4_k_cu_main4cuda3std6ranges3__45__cpo5ssizeE,(_ZN30_INTERNAL_76a6fcab_4_k_cu_main6thrust24THRUST_300001_SM_1000_NS12placeholders2_8E - _ZN30_INTERNAL_76a6fcab_4_k_cu_main4cuda3std6ranges3__45__cpo5ssizeE)
_ZN30_INTERNAL_76a6fcab_4_k_cu_main4cuda3std6ranges3__45__cpo5ssizeE:
	.zero		1
	.type		_ZN30_INTERNAL_76a6fcab_4_k_cu_main6thrust24THRUST_300001_SM_1000_NS12placeholders2_8E,@object
	.size		_ZN30_INTERNAL_76a6fcab_4_k_cu_main6thrust24THRUST_300001_SM_1000_NS12placeholders2_8E,(_ZN30_INTERNAL_76a6fcab_4_k_cu_main4cuda3std3__45__cpo5crendE - _ZN30_INTERNAL_76a6fcab_4_k_cu_main6thrust24THRUST_300001_SM_1000_NS12placeholders2_8E)
_ZN30_INTERNAL_76a6fcab_4_k_cu_main6thrust24THRUST_300001_SM_1000_NS12placeholders2_8E:
	.zero		1
	.type		_ZN30_INTERNAL_76a6fcab_4_k_cu_main4cuda3std3__45__cpo5crendE,@object
	.size		_ZN30_INTERNAL_76a6fcab_4_k_cu_main4cuda3std3__45__cpo5crendE,(_ZN30_INTERNAL_76a6fcab_4_k_cu_main4cuda3std6ranges3__45__cpo4prevE - _ZN30_INTERNAL_76a6fcab_4_k_cu_main4cuda3std3__45__cpo5crendE)
_ZN30_INTERNAL_76a6fcab_4_k_cu_main4cuda3std3__45__cpo5crendE:
	.zero		1
	.type		_ZN30_INTERNAL_76a6fcab_4_k_cu_main4cuda3std6ranges3__45__cpo4prevE,@object
	.size		_ZN30_INTERNAL_76a6fcab_4_k_cu_main4cuda3std6ranges3__45__cpo4prevE,(_ZN30_INTERNAL_76a6fcab_4_k_cu_main4cuda3std6ranges3__45__cpo9iter_moveE - _ZN30_INTERNAL_76a6fcab_4_k_cu_main4cuda3std6ranges3__45__cpo4prevE)
_ZN30_INTERNAL_76a6fcab_4_k_cu_main4cuda3std6ranges3__45__cpo4prevE:
	.zero		1
	.type		_ZN30_INTERNAL_76a6fcab_4_k_cu_main4cuda3std6ranges3__45__cpo9iter_moveE,@object
	.size		_ZN30_INTERNAL_76a6fcab_4_k_cu_main4cuda3std6ranges3__45__cpo9iter_moveE,(_ZN30_INTERNAL_76a6fcab_4_k_cu_main6thrust24THRUST_300001_SM_1000_NS6system6detail10sequential3seqE - _ZN30_INTERNAL_76a6fcab_4_k_cu_main4cuda3std6ranges3__45__cpo9iter_moveE)
_ZN30_INTERNAL_76a6fcab_4_k_cu_main4cuda3std6ranges3__45__cpo9iter_moveE:
	.zero		1
	.type		_ZN30_INTERNAL_76a6fcab_4_k_cu_main6thrust24THRUST_300001_SM_1000_NS6system6detail10sequential3seqE,@object
	.size		_ZN30_INTERNAL_76a6fcab_4_k_cu_main6thrust24THRUST_300001_SM_1000_NS6system6detail10sequential3seqE,(.L_31 - _ZN30_INTERNAL_76a6fcab_4_k_cu_main6thrust24THRUST_300001_SM_1000_NS6system6detail10sequential3seqE)
_ZN30_INTERNAL_76a6fcab_4_k_cu_main6thrust24THRUST_300001_SM_1000_NS6system6detail10sequential3seqE:
	.zero		1
.L_31:


//--------------------- .nv.constant0._ZN3cub18CUB_300001_SM_10006detail9transform16transform_kernelINS2_10policy_hubILb1EN4cuda3std3__45tupleIJN6thrust24THRUST_300001_SM_1000_NS6detail15normal_iteratorINSA_10device_ptrIfEEEEEEEE10policy1000El6squareSF_JPfEEEvT0_iT1_T2_DpNS2_10kernel_argIT3_EE --------------------------
	.section	.nv.constant0._ZN3cub18CUB_300001_SM_10006detail9transform16transform_kernelINS2_10policy_hubILb1EN4cuda3std3__45tupleIJN6thrust24THRUST_300001_SM_1000_NS6detail15normal_iteratorINSA_10device_ptrIfEEEEEEEE10policy1000El6squareSF_JPfEEEvT0_iT1_T2_DpNS2_10kernel_argIT3_EE,"a",@progbits
	.sectionflags	@""
	.align	4
.nv.constant0._ZN3cub18CUB_300001_SM_10006detail9transform16transform_kernelINS2_10policy_hubILb1EN4cuda3std3__45tupleIJN6thrust24THRUST_300001_SM_1000_NS6detail15normal_iteratorINSA_10device_ptrIfEEEEEEEE10policy1000El6squareSF_JPfEEEvT0_iT1_T2_DpNS2_10kernel_argIT3_EE:
	.zero		936


//--------------------- .nv.constant0._ZN3cub18CUB_300001_SM_10006detail9transform16transform_kernelINS2_10policy_hubILb1EN4cuda3std3__45tupleIJN6thrust24THRUST_300001_SM_1000_NS6detail15normal_iteratorINSA_10device_ptrIfEEEEEEEE10policy1000Ei6squareSF_JPfEEEvT0_iT1_T2_DpNS2_10kernel_argIT3_EE --------------------------
	.section	.nv.constant0._ZN3cub18CUB_300001_SM_10006detail9transform16transform_kernelINS2_10policy_hubILb1EN4cuda3std3__45tupleIJN6thrust24THRUST_300001_SM_1000_NS6detail15normal_iteratorINSA_10device_ptrIfEEEEEEEE10policy1000Ei6squareSF_JPfEEEvT0_iT1_T2_DpNS2_10kernel_argIT3_EE,"a",@progbits
	.sectionflags	@""
	.align	4
.nv.constant0._ZN3cub18CUB_300001_SM_10006detail9transform16transform_kernelINS2_10policy_hubILb1EN4cuda3std3__45tupleIJN6thrust24THRUST_300001_SM_1000_NS6detail15normal_iteratorINSA_10device_ptrIfEEEEEEEE10policy1000Ei6squareSF_JPfEEEvT0_iT1_T2_DpNS2_10kernel_argIT3_EE:
	.zero		936


//--------------------- .nv.constant0._ZN3cub18CUB_300001_SM_10006detail11EmptyKernelIvEEvv --------------------------
	.section	.nv.constant0._ZN3cub18CUB_300001_SM_10006detail11EmptyKernelIvEEvv,"a",@progbits
	.sectionflags	@""
	.align	4
.nv.constant0._ZN3cub18CUB_300001_SM_10006detail11EmptyKernelIvEEvv:
	.zero		896


//--------------------- SYMBOLS --------------------------

	.type		.nv.reservedSmem.offset0,@object
	.size		.nv.reservedSmem.offset0,0x4
